	.target	sm_90a

	.elftype	@"ET_EXEC"


//--------------------- .note.nv.tkinfo           --------------------------
	.section	.note.nv.tkinfo,"",@"SHT_NOTE"
	.sectionflags	@"SHF_NOTE_NV_TKINFO"
	.tkinfo
        /*0018*/ 	.word	0x00000002
        /*0030*/ 	.string	""
        /*0030*/ 	.string	"ptxas"
        /*0030*/ 	.string	"Cuda compilation tools, release 13.0, V13.0.88"
        /*0030*/ 	.string	"Build cuda_13.0.r13.0/compiler.36424714_0"
        /*0030*/ 	.string	"-arch sm_90a -m 64 "



//--------------------- .note.nv.cuinfo           --------------------------
	.section	.note.nv.cuinfo,"",@"SHT_NOTE"
	.sectionflags	@"SHF_NOTE_NV_CUINFO"
        /*0018*/ 	.short	0x0002
        /*001a*/ 	.short	0x005a
        /*001c*/ 	.short	0x0082
	.zero		2


//--------------------- .nv.info                  --------------------------
	.section	.nv.info,"",@"SHT_CUDA_INFO"
	.align	4


	//----- nvinfo : EIATTR_REGCOUNT
	.align		4
        /*0000*/ 	.byte	0x04, 0x2f
        /*0002*/ 	.short	(.L_38 - .L_37)
	.align		4
.L_37:
        /*0004*/ 	.word	index@(_ZN2at6native28rrelu_with_noise_cuda_kernelIdLi2EZNS0_28_rrelu_with_noise_cuda_trainIdEEvRNS_6TensorERKS3_S4_RKN3c106ScalarESA_St8optionalINS_9GeneratorEEEUlP24curandStatePhilox4_32_10E_EEviNS_15PhiloxCudaStateEPT_PKSI_SJ_ddRKT1_)
        /*0008*/ 	.word	0x0000003c


	//----- nvinfo : EIATTR_FRAME_SIZE
	.align		4
.L_38:
        /*000c*/ 	.byte	0x04, 0x11
        /*000e*/ 	.short	(.L_40 - .L_39)
	.align		4
.L_39:
        /*0010*/ 	.word	index@(_ZN2at6native28rrelu_with_noise_cuda_kernelIdLi2EZNS0_28_rrelu_with_noise_cuda_trainIdEEvRNS_6TensorERKS3_S4_RKN3c106ScalarESA_St8optionalINS_9GeneratorEEEUlP24curandStatePhilox4_32_10E_EEviNS_15PhiloxCudaStateEPT_PKSI_SJ_ddRKT1_)
        /*0014*/ 	.word	0x00000000


	//----- nvinfo : EIATTR_REGCOUNT
	.align		4
.L_40:
        /*0018*/ 	.byte	0x04, 0x2f
        /*001a*/ 	.short	(.L_42 - .L_41)
	.align		4
.L_41:
        /*001c*/ 	.word	index@(_ZN2at6native28rrelu_with_noise_cuda_kernelIdLi4EZNS0_28_rrelu_with_noise_cuda_trainIdEEvRNS_6TensorERKS3_S4_RKN3c106ScalarESA_St8optionalINS_9GeneratorEEEUlP24curandStatePhilox4_32_10E0_EEviNS_15PhiloxCudaStateEPT_PKSI_SJ_ddRKT1_)
        /*0020*/ 	.word	0x00000040


	//----- nvinfo : EIATTR_FRAME_SIZE
	.align		4
.L_42:
        /*0024*/ 	.byte	0x04, 0x11
        /*0026*/ 	.short	(.L_44 - .L_43)
	.align		4
.L_43:
        /*0028*/ 	.word	index@(_ZN2at6native28rrelu_with_noise_cuda_kernelIdLi4EZNS0_28_rrelu_with_noise_cuda_trainIdEEvRNS_6TensorERKS3_S4_RKN3c106ScalarESA_St8optionalINS_9GeneratorEEEUlP24curandStatePhilox4_32_10E0_EEviNS_15PhiloxCudaStateEPT_PKSI_SJ_ddRKT1_)
        /*002c*/ 	.word	0x00000000


	//----- nvinfo : EIATTR_REGCOUNT
	.align		4
.L_44:
        /*0030*/ 	.byte	0x04, 0x2f
        /*0032*/ 	.short	(.L_46 - .L_45)
	.align		4
.L_45:
        /*0034*/ 	.word	index@(_ZN2at6native28rrelu_with_noise_cuda_kernelIfLi2EZNS0_28_rrelu_with_noise_cuda_trainIfEEvRNS_6TensorERKS3_S4_RKN3c106ScalarESA_St8optionalINS_9GeneratorEEEUlP24curandStatePhilox4_32_10E_EEviNS_15PhiloxCudaStateEPT_PKSI_SJ_ddRKT1_)
        /*0038*/ 	.word	0x00000038


	//----- nvinfo : EIATTR_FRAME_SIZE
	.align		4
.L_46:
        /*003c*/ 	.byte	0x04, 0x11
        /*003e*/ 	.short	(.L_48 - .L_47)
	.align		4
.L_47:
        /*0040*/ 	.word	index@(_ZN2at6native28rrelu_with_noise_cuda_kernelIfLi2EZNS0_28_rrelu_with_noise_cuda_trainIfEEvRNS_6TensorERKS3_S4_RKN3c106ScalarESA_St8optionalINS_9GeneratorEEEUlP24curandStatePhilox4_32_10E_EEviNS_15PhiloxCudaStateEPT_PKSI_SJ_ddRKT1_)
        /*0044*/ 	.word	0x00000000


	//----- nvinfo : EIATTR_REGCOUNT
	.align		4
.L_48:
        /*0048*/ 	.byte	0x04, 0x2f
        /*004a*/ 	.short	(.L_50 - .L_49)
	.align		4
.L_49:
        /*004c*/ 	.word	index@(_ZN2at6native28rrelu_with_noise_cuda_kernelIfLi4EZNS0_28_rrelu_with_noise_cuda_trainIfEEvRNS_6TensorERKS3_S4_RKN3c106ScalarESA_St8optionalINS_9GeneratorEEEUlP24curandStatePhilox4_32_10E0_EEviNS_15PhiloxCudaStateEPT_PKSI_SJ_ddRKT1_)
        /*0050*/ 	.word	0x00000038


	//----- nvinfo : EIATTR_FRAME_SIZE
	.align		4
.L_50:
        /*0054*/ 	.byte	0x04, 0x11
        /*0056*/ 	.short	(.L_52 - .L_51)
	.align		4
.L_51:
        /*0058*/ 	.word	index@(_ZN2at6native28rrelu_with_noise_cuda_kernelIfLi4EZNS0_28_rrelu_with_noise_cuda_trainIfEEvRNS_6TensorERKS3_S4_RKN3c106ScalarESA_St8optionalINS_9GeneratorEEEUlP24curandStatePhilox4_32_10E0_EEviNS_15PhiloxCudaStateEPT_PKSI_SJ_ddRKT1_)
        /*005c*/ 	.word	0x00000000


	//----- nvinfo : EIATTR_REGCOUNT
	.align		4
.L_52:
        /*0060*/ 	.byte	0x04, 0x2f
        /*0062*/ 	.short	(.L_54 - .L_53)
	.align		4
.L_53:
        /*0064*/ 	.word	index@(_ZN2at6native28rrelu_with_noise_cuda_kernelIN3c104HalfELi2EZNS0_28_rrelu_with_noise_cuda_trainIS3_EEvRNS_6TensorERKS5_S6_RKNS2_6ScalarESB_St8optionalINS_9GeneratorEEEUlP24curandStatePhilox4_32_10E_EEviNS_15PhiloxCudaStateEPT_PKSJ_SK_ddRKT1_)
        /*0068*/ 	.word	0x00000036


	//----- nvinfo : EIATTR_FRAME_SIZE
	.align		4
.L_54:
        /*006c*/ 	.byte	0x04, 0x11
        /*006e*/ 	.short	(.L_56 - .L_55)
	.align		4
.L_55:
        /*0070*/ 	.word	index@(_ZN2at6native28rrelu_with_noise_cuda_kernelIN3c104HalfELi2EZNS0_28_rrelu_with_noise_cuda_trainIS3_EEvRNS_6TensorERKS5_S6_RKNS2_6ScalarESB_St8optionalINS_9GeneratorEEEUlP24curandStatePhilox4_32_10E_EEviNS_15PhiloxCudaStateEPT_PKSJ_SK_ddRKT1_)
        /*0074*/ 	.word	0x00000000


	//----- nvinfo : EIATTR_REGCOUNT
	.align		4
.L_56:
        /*0078*/ 	.byte	0x04, 0x2f
        /*007a*/ 	.short	(.L_58 - .L_57)
	.align		4
.L_57:
        /*007c*/ 	.word	index@(_ZN2at6native28rrelu_with_noise_cuda_kernelIN3c104HalfELi4EZNS0_28_rrelu_with_noise_cuda_trainIS3_EEvRNS_6TensorERKS5_S6_RKNS2_6ScalarESB_St8optionalINS_9GeneratorEEEUlP24curandStatePhilox4_32_10E0_EEviNS_15PhiloxCudaStateEPT_PKSJ_SK_ddRKT1_)
        /*0080*/ 	.word	0x00000038


	//----- nvinfo : EIATTR_FRAME_SIZE
	.align		4
.L_58:
        /*0084*/ 	.byte	0x04, 0x11
        /*0086*/ 	.short	(.L_60 - .L_59)
	.align		4
.L_59:
        /*0088*/ 	.word	index@(_ZN2at6native28rrelu_with_noise_cuda_kernelIN3c104HalfELi4EZNS0_28_rrelu_with_noise_cuda_trainIS3_EEvRNS_6TensorERKS5_S6_RKNS2_6ScalarESB_St8optionalINS_9GeneratorEEEUlP24curandStatePhilox4_32_10E0_EEviNS_15PhiloxCudaStateEPT_PKSJ_SK_ddRKT1_)
        /*008c*/ 	.word	0x00000000


	//----- nvinfo : EIATTR_REGCOUNT
	.align		4
.L_60:
        /*0090*/ 	.byte	0x04, 0x2f
        /*0092*/ 	.short	(.L_62 - .L_61)
	.align		4
.L_61:
        /*0094*/ 	.word	index@(_ZN2at6native28rrelu_with_noise_cuda_kernelIN3c108BFloat16ELi2EZNS0_28_rrelu_with_noise_cuda_trainIS3_EEvRNS_6TensorERKS5_S6_RKNS2_6ScalarESB_St8optionalINS_9GeneratorEEEUlP24curandStatePhilox4_32_10E_EEviNS_15PhiloxCudaStateEPT_PKSJ_SK_ddRKT1_)
        /*0098*/ 	.word	0x00000038


	//----- nvinfo : EIATTR_FRAME_SIZE
	.align		4
.L_62:
        /*009c*/ 	.byte	0x04, 0x11
        /*009e*/ 	.short	(.L_64 - .L_63)
	.align		4
.L_63:
        /*00a0*/ 	.word	index@(_ZN2at6native28rrelu_with_noise_cuda_kernelIN3c108BFloat16ELi2EZNS0_28_rrelu_with_noise_cuda_trainIS3_EEvRNS_6TensorERKS5_S6_RKNS2_6ScalarESB_St8optionalINS_9GeneratorEEEUlP24curandStatePhilox4_32_10E_EEviNS_15PhiloxCudaStateEPT_PKSJ_SK_ddRKT1_)
        /*00a4*/ 	.word	0x00000000


	//----- nvinfo : EIATTR_REGCOUNT
	.align		4
.L_64:
        /*00a8*/ 	.byte	0x04, 0x2f
        /*00aa*/ 	.short	(.L_66 - .L_65)
	.align		4
.L_65:
        /*00ac*/ 	.word	index@(_ZN2at6native28rrelu_with_noise_cuda_kernelIN3c108BFloat16ELi4EZNS0_28_rrelu_with_noise_cuda_trainIS3_EEvRNS_6TensorERKS5_S6_RKNS2_6ScalarESB_St8optionalINS_9GeneratorEEEUlP24curandStatePhilox4_32_10E0_EEviNS_15PhiloxCudaStateEPT_PKSJ_SK_ddRKT1_)
        /*00b0*/ 	.word	0x00000038


	//----- nvinfo : EIATTR_FRAME_SIZE
	.align		4
.L_66:
        /*00b4*/ 	.byte	0x04, 0x11
        /*00b6*/ 	.short	(.L_68 - .L_67)
	.align		4
.L_67:
        /*00b8*/ 	.word	index@(_ZN2at6native28rrelu_with_noise_cuda_kernelIN3c108BFloat16ELi4EZNS0_28_rrelu_with_noise_cuda_trainIS3_EEvRNS_6TensorERKS5_S6_RKNS2_6ScalarESB_St8optionalINS_9GeneratorEEEUlP24curandStatePhilox4_32_10E0_EEviNS_15PhiloxCudaStateEPT_PKSJ_SK_ddRKT1_)
        /*00bc*/ 	.word	0x00000000


	//----- nvinfo : EIATTR_MIN_STACK_SIZE
	.align		4
.L_68:
        /*00c0*/ 	.byte	0x04, 0x12
        /*00c2*/ 	.short	(.L_70 - .L_69)
	.align		4
.L_69:
        /*00c4*/ 	.word	index@(_ZN2at6native28rrelu_with_noise_cuda_kernelIN3c108BFloat16ELi4EZNS0_28_rrelu_with_noise_cuda_trainIS3_EEvRNS_6TensorERKS5_S6_RKNS2_6ScalarESB_St8optionalINS_9GeneratorEEEUlP24curandStatePhilox4_32_10E0_EEviNS_15PhiloxCudaStateEPT_PKSJ_SK_ddRKT1_)
        /*00c8*/ 	.word	0x00000000


	//----- nvinfo : EIATTR_MIN_STACK_SIZE
	.align		4
.L_70:
        /*00cc*/ 	.byte	0x04, 0x12
        /*00ce*/ 	.short	(.L_72 - .L_71)
	.align		4
.L_71:
        /*00d0*/ 	.word	index@(_ZN2at6native28rrelu_with_noise_cuda_kernelIN3c108BFloat16ELi2EZNS0_28_rrelu_with_noise_cuda_trainIS3_EEvRNS_6TensorERKS5_S6_RKNS2_6ScalarESB_St8optionalINS_9GeneratorEEEUlP24curandStatePhilox4_32_10E_EEviNS_15PhiloxCudaStateEPT_PKSJ_SK_ddRKT1_)
        /*00d4*/ 	.word	0x00000000


	//----- nvinfo : EIATTR_MIN_STACK_SIZE
	.align		4
.L_72:
        /*00d8*/ 	.byte	0x04, 0x12
        /*00da*/ 	.short	(.L_74 - .L_73)
	.align		4
.L_73:
        /*00dc*/ 	.word	index@(_ZN2at6native28rrelu_with_noise_cuda_kernelIN3c104HalfELi4EZNS0_28_rrelu_with_noise_cuda_trainIS3_EEvRNS_6TensorERKS5_S6_RKNS2_6ScalarESB_St8optionalINS_9GeneratorEEEUlP24curandStatePhilox4_32_10E0_EEviNS_15PhiloxCudaStateEPT_PKSJ_SK_ddRKT1_)
        /*00e0*/ 	.word	0x00000000


	//----- nvinfo : EIATTR_MIN_STACK_SIZE
	.align		4
.L_74:
        /*00e4*/ 	.byte	0x04, 0x12
        /*00e6*/ 	.short	(.L_76 - .L_75)
	.align		4
.L_75:
        /*00e8*/ 	.word	index@(_ZN2at6native28rrelu_with_noise_cuda_kernelIN3c104HalfELi2EZNS0_28_rrelu_with_noise_cuda_trainIS3_EEvRNS_6TensorERKS5_S6_RKNS2_6ScalarESB_St8optionalINS_9GeneratorEEEUlP24curandStatePhilox4_32_10E_EEviNS_15PhiloxCudaStateEPT_PKSJ_SK_ddRKT1_)
        /*00ec*/ 	.word	0x00000000


	//----- nvinfo : EIATTR_MIN_STACK_SIZE
	.align		4
.L_76:
        /*00f0*/ 	.byte	0x04, 0x12
        /*00f2*/ 	.short	(.L_78 - .L_77)
	.align		4
.L_77:
        /*00f4*/ 	.word	index@(_ZN2at6native28rrelu_with_noise_cuda_kernelIfLi4EZNS0_28_rrelu_with_noise_cuda_trainIfEEvRNS_6TensorERKS3_S4_RKN3c106ScalarESA_St8optionalINS_9GeneratorEEEUlP24curandStatePhilox4_32_10E0_EEviNS_15PhiloxCudaStateEPT_PKSI_SJ_ddRKT1_)
        /*00f8*/ 	.word	0x00000000


	//----- nvinfo : EIATTR_MIN_STACK_SIZE
	.align		4
.L_78:
        /*00fc*/ 	.byte	0x04, 0x12
        /*00fe*/ 	.short	(.L_80 - .L_79)
	.align		4
.L_79:
        /*0100*/ 	.word	index@(_ZN2at6native28rrelu_with_noise_cuda_kernelIfLi2EZNS0_28_rrelu_with_noise_cuda_trainIfEEvRNS_6TensorERKS3_S4_RKN3c106ScalarESA_St8optionalINS_9GeneratorEEEUlP24curandStatePhilox4_32_10E_EEviNS_15PhiloxCudaStateEPT_PKSI_SJ_ddRKT1_)
        /*0104*/ 	.word	0x00000000


	//----- nvinfo : EIATTR_MIN_STACK_SIZE
	.align		4
.L_80:
        /*0108*/ 	.byte	0x04, 0x12
        /*010a*/ 	.short	(.L_82 - .L_81)
	.align		4
.L_81:
        /*010c*/ 	.word	index@(_ZN2at6native28rrelu_with_noise_cuda_kernelIdLi4EZNS0_28_rrelu_with_noise_cuda_trainIdEEvRNS_6TensorERKS3_S4_RKN3c106ScalarESA_St8optionalINS_9GeneratorEEEUlP24curandStatePhilox4_32_10E0_EEviNS_15PhiloxCudaStateEPT_PKSI_SJ_ddRKT1_)
        /*0110*/ 	.word	0x00000000


	//----- nvinfo : EIATTR_MIN_STACK_SIZE
	.align		4
.L_82:
        /*0114*/ 	.byte	0x04, 0x12
        /*0116*/ 	.short	(.L_84 - .L_83)
	.align		4
.L_83:
        /*0118*/ 	.word	index@(_ZN2at6native28rrelu_with_noise_cuda_kernelIdLi2EZNS0_28_rrelu_with_noise_cuda_trainIdEEvRNS_6TensorERKS3_S4_RKN3c106ScalarESA_St8optionalINS_9GeneratorEEEUlP24curandStatePhilox4_32_10E_EEviNS_15PhiloxCudaStateEPT_PKSI_SJ_ddRKT1_)
        /*011c*/ 	.word	0x00000000
.L_84:


//--------------------- .nv.compat                --------------------------
	.section	.nv.compat,"",@"SHT_CUDA_COMPAT_INFO"
	.align	4
        /*0000*/ 	.byte	0x02, 0x09, 0x01, 0x00, 0x02, 0x02, 0x01, 0x00, 0x02, 0x05, 0x05, 0x00, 0x03, 0x07, 0x01, 0x01
        /*0010*/ 	.byte	0x02, 0x03, 0x00, 0x00, 0x02, 0x06, 0x01, 0x00, 0x04, 0x0b, 0x08, 0x00, 0x00, 0x00, 0x00, 0x00
        /*0020*/ 	.byte	0x00, 0x00, 0x00, 0x00


//--------------------- .nv.info._ZN2at6native28rrelu_with_noise_cuda_kernelIN3c108BFloat16ELi4EZNS0_28_rrelu_with_noise_cuda_trainIS3_EEvRNS_6TensorERKS5_S6_RKNS2_6ScalarESB_St8optionalINS_9GeneratorEEEUlP24curandStatePhilox4_32_10E0_EEviNS_15PhiloxCudaStateEPT_PKSJ_SK_ddRKT1_ --------------------------
	.section	.nv.info._ZN2at6native28rrelu_with_noise_cuda_kernelIN3c108BFloat16ELi4EZNS0_28_rrelu_with_noise_cuda_trainIS3_EEvRNS_6TensorERKS5_S6_RKNS2_6ScalarESB_St8optionalINS_9GeneratorEEEUlP24curandStatePhilox4_32_10E0_EEviNS_15PhiloxCudaStateEPT_PKSJ_SK_ddRKT1_,"",@"SHT_CUDA_INFO"
	.sectionflags	@""
	.align	4


	//----- nvinfo : EIATTR_CUDA_API_VERSION
	.align		4
        /*0000*/ 	.byte	0x04, 0x37
        /*0002*/ 	.short	(.L_86 - .L_85)
.L_85:
        /*0004*/ 	.word	0x00000082


	//----- nvinfo : EIATTR_KPARAM_INFO
	.align		4
.L_86:
        /*0008*/ 	.byte	0x04, 0x17
        /*000a*/ 	.short	(.L_88 - .L_87)
.L_87:
        /*000c*/ 	.word	0x00000000
        /*0010*/ 	.short	0x0007
        /*0012*/ 	.short	0x0048
        /*0014*/ 	.byte	0x00, 0xf0, 0x21, 0x00


	//----- nvinfo : EIATTR_KPARAM_INFO
	.align		4
.L_88:
        /*0018*/ 	.byte	0x04, 0x17
        /*001a*/ 	.short	(.L_90 - .L_89)
.L_89:
        /*001c*/ 	.word	0x00000000
        /*0020*/ 	.short	0x0006
        /*0022*/ 	.short	0x0040
        /*0024*/ 	.byte	0x00, 0xf0, 0x21, 0x00


	//----- nvinfo : EIATTR_KPARAM_INFO
	.align		4
.L_90:
        /*0028*/ 	.byte	0x04, 0x17
        /*002a*/ 	.short	(.L_92 - .L_91)
.L_91:
        /*002c*/ 	.word	0x00000000
        /*0030*/ 	.short	0x0005
        /*0032*/ 	.short	0x0038
        /*0034*/ 	.byte	0x00, 0xf0, 0x21, 0x00


	//----- nvinfo : EIATTR_KPARAM_INFO
	.align		4
.L_92:
        /*0038*/ 	.byte	0x04, 0x17
        /*003a*/ 	.short	(.L_94 - .L_93)
.L_93:
        /*003c*/ 	.word	0x00000000
        /*0040*/ 	.short	0x0004
        /*0042*/ 	.short	0x0030
        /*0044*/ 	.byte	0x00, 0xf0, 0x21, 0x00


	//----- nvinfo : EIATTR_KPARAM_INFO
	.align		4
.L_94:
        /*0048*/ 	.byte	0x04, 0x17
        /*004a*/ 	.short	(.L_96 - .L_95)
.L_95:
        /*004c*/ 	.word	0x00000000
        /*0050*/ 	.short	0x0003
        /*0052*/ 	.short	0x0028
        /*0054*/ 	.byte	0x00, 0xf0, 0x21, 0x00


	//----- nvinfo : EIATTR_KPARAM_INFO
	.align		4
.L_96:
        /*0058*/ 	.byte	0x04, 0x17
        /*005a*/ 	.short	(.L_98 - .L_97)
.L_97:
        /*005c*/ 	.word	0x00000000
        /*0060*/ 	.short	0x0002
        /*0062*/ 	.short	0x0020
        /*0064*/ 	.byte	0x00, 0xf0, 0x21, 0x00


	//----- nvinfo : EIATTR_KPARAM_INFO
	.align		4
.L_98:
        /*0068*/ 	.byte	0x04, 0x17
        /*006a*/ 	.short	(.L_100 - .L_99)
.L_99:
        /*006c*/ 	.word	0x00000000
        /*0070*/ 	.short	0x0001
        /*0072*/ 	.short	0x0008
        /*0074*/ 	.byte	0x00, 0xf0, 0x61, 0x00


	//----- nvinfo : EIATTR_KPARAM_INFO
	.align		4
.L_100:
        /*0078*/ 	.byte	0x04, 0x17
        /*007a*/ 	.short	(.L_102 - .L_101)
.L_101:
        /*007c*/ 	.word	0x00000000
        /*0080*/ 	.short	0x0000
        /*0082*/ 	.short	0x0000
        /*0084*/ 	.byte	0x00, 0xf0, 0x11, 0x00


	//----- nvinfo : EIATTR_SPARSE_MMA_MASK
	.align		4
.L_102:
        /*0088*/ 	.byte	0x03, 0x50
        /*008a*/ 	.short	0x0000


	//----- nvinfo : EIATTR_MAXREG_COUNT
	.align		4
        /*008c*/ 	.byte	0x03, 0x1b
        /*008e*/ 	.short	0x0040


	//----- nvinfo : EIATTR_NUM_BARRIERS
	.align		4
        /*0090*/ 	.byte	0x02, 0x4c
        /*0092*/ 	.byte	0x01
	.zero		1


	//----- nvinfo : EIATTR_MERCURY_ISA_VERSION
	.align		4
        /*0094*/ 	.byte	0x03, 0x5f
        /*0096*/ 	.short	0x0101


	//----- nvinfo : EIATTR_EXIT_INSTR_OFFSETS
	.align		4
        /*0098*/ 	.byte	0x04, 0x1c
        /*009a*/ 	.short	(.L_104 - .L_103)


	//   ....[0]....
.L_103:
        /*009c*/ 	.word	0x00000690


	//   ....[1]....
        /*00a0*/ 	.word	0x00001600


	//----- nvinfo : EIATTR_MAX_THREADS
	.align		4
.L_104:
        /*00a4*/ 	.byte	0x04, 0x05
        /*00a6*/ 	.short	(.L_106 - .L_105)
.L_105:
        /*00a8*/ 	.word	0x00000100
        /*00ac*/ 	.word	0x00000001
        /*00b0*/ 	.word	0x00000001


	//----- nvinfo : EIATTR_CRS_STACK_SIZE
	.align		4
.L_106:
        /*00b4*/ 	.byte	0x04, 0x1e
        /*00b6*/ 	.short	(.L_108 - .L_107)
.L_107:
        /*00b8*/ 	.word	0x00000000


	//----- nvinfo : EIATTR_CBANK_PARAM_SIZE
	.align		4
.L_108:
        /*00bc*/ 	.byte	0x03, 0x19
        /*00be*/ 	.short	0x0050


	//----- nvinfo : EIATTR_PARAM_CBANK
	.align		4
        /*00c0*/ 	.byte	0x04, 0x0a
        /*00c2*/ 	.short	(.L_110 - .L_109)
	.align		4
.L_109:
        /*00c4*/ 	.word	index@(.nv.constant0._ZN2at6native28rrelu_with_noise_cuda_kernelIN3c108BFloat16ELi4EZNS0_28_rrelu_with_noise_cuda_trainIS3_EEvRNS_6TensorERKS5_S6_RKNS2_6ScalarESB_St8optionalINS_9GeneratorEEEUlP24curandStatePhilox4_32_10E0_EEviNS_15PhiloxCudaStateEPT_PKSJ_SK_ddRKT1_)
        /*00c8*/ 	.short	0x0210
        /*00ca*/ 	.short	0x0050


	//----- nvinfo : EIATTR_SW_WAR
	.align		4
.L_110:
        /*00cc*/ 	.byte	0x04, 0x36
        /*00ce*/ 	.short	(.L_112 - .L_111)
.L_111:
        /*00d0*/ 	.word	0x00000008
.L_112:


//--------------------- .nv.info._ZN2at6native28rrelu_with_noise_cuda_kernelIN3c108BFloat16ELi2EZNS0_28_rrelu_with_noise_cuda_trainIS3_EEvRNS_6TensorERKS5_S6_RKNS2_6ScalarESB_St8optionalINS_9GeneratorEEEUlP24curandStatePhilox4_32_10E_EEviNS_15PhiloxCudaStateEPT_PKSJ_SK_ddRKT1_ --------------------------
	.section	.nv.info._ZN2at6native28rrelu_with_noise_cuda_kernelIN3c108BFloat16ELi2EZNS0_28_rrelu_with_noise_cuda_trainIS3_EEvRNS_6TensorERKS5_S6_RKNS2_6ScalarESB_St8optionalINS_9GeneratorEEEUlP24curandStatePhilox4_32_10E_EEviNS_15PhiloxCudaStateEPT_PKSJ_SK_ddRKT1_,"",@"SHT_CUDA_INFO"
	.sectionflags	@""
	.align	4


	//----- nvinfo : EIATTR_CUDA_API_VERSION
	.align		4
        /*0000*/ 	.byte	0x04, 0x37
        /*0002*/ 	.short	(.L_114 - .L_113)
.L_113:
        /*0004*/ 	.word	0x00000082


	//----- nvinfo : EIATTR_KPARAM_INFO
	.align		4
.L_114:
        /*0008*/ 	.byte	0x04, 0x17
        /*000a*/ 	.short	(.L_116 - .L_115)
.L_115:
        /*000c*/ 	.word	0x00000000
        /*0010*/ 	.short	0x0007
        /*0012*/ 	.short	0x0048
        /*0014*/ 	.byte	0x00, 0xf0, 0x21, 0x00


	//----- nvinfo : EIATTR_KPARAM_INFO
	.align		4
.L_116:
        /*0018*/ 	.byte	0x04, 0x17
        /*001a*/ 	.short	(.L_118 - .L_117)
.L_117:
        /*001c*/ 	.word	0x00000000
        /*0020*/ 	.short	0x0006
        /*0022*/ 	.short	0x0040
        /*0024*/ 	.byte	0x00, 0xf0, 0x21, 0x00


	//----- nvinfo : EIATTR_KPARAM_INFO
	.align		4
.L_118:
        /*0028*/ 	.byte	0x04, 0x17
        /*002a*/ 	.short	(.L_120 - .L_119)
.L_119:
        /*002c*/ 	.word	0x00000000
        /*0030*/ 	.short	0x0005
        /*0032*/ 	.short	0x0038
        /*0034*/ 	.byte	0x00, 0xf0, 0x21, 0x00


	//----- nvinfo : EIATTR_KPARAM_INFO
	.align		4
.L_120:
        /*0038*/ 	.byte	0x04, 0x17
        /*003a*/ 	.short	(.L_122 - .L_121)
.L_121:
        /*003c*/ 	.word	0x00000000
        /*0040*/ 	.short	0x0004
        /*0042*/ 	.short	0x0030
        /*0044*/ 	.byte	0x00, 0xf0, 0x21, 0x00


	//----- nvinfo : EIATTR_KPARAM_INFO
	.align		4
.L_122:
        /*0048*/ 	.byte	0x04, 0x17
        /*004a*/ 	.short	(.L_124 - .L_123)
.L_123:
        /*004c*/ 	.word	0x00000000
        /*0050*/ 	.short	0x0003
        /*0052*/ 	.short	0x0028
        /*0054*/ 	.byte	0x00, 0xf0, 0x21, 0x00


	//----- nvinfo : EIATTR_KPARAM_INFO
	.align		4
.L_124:
        /*0058*/ 	.byte	0x04, 0x17
        /*005a*/ 	.short	(.L_126 - .L_125)
.L_125:
        /*005c*/ 	.word	0x00000000
        /*0060*/ 	.short	0x0002
        /*0062*/ 	.short	0x0020
        /*0064*/ 	.byte	0x00, 0xf0, 0x21, 0x00


	//----- nvinfo : EIATTR_KPARAM_INFO
	.align		4
.L_126:
        /*0068*/ 	.byte	0x04, 0x17
        /*006a*/ 	.short	(.L_128 - .L_127)
.L_127:
        /*006c*/ 	.word	0x00000000
        /*0070*/ 	.short	0x0001
        /*0072*/ 	.short	0x0008
        /*0074*/ 	.byte	0x00, 0xf0, 0x61, 0x00


	//----- nvinfo : EIATTR_KPARAM_INFO
	.align		4
.L_128:
        /*0078*/ 	.byte	0x04, 0x17
        /*007a*/ 	.short	(.L_130 - .L_129)
.L_129:
        /*007c*/ 	.word	0x00000000
        /*0080*/ 	.short	0x0000
        /*0082*/ 	.short	0x0000
        /*0084*/ 	.byte	0x00, 0xf0, 0x11, 0x00


	//----- nvinfo : EIATTR_SPARSE_MMA_MASK
	.align		4
.L_130:
        /*0088*/ 	.byte	0x03, 0x50
        /*008a*/ 	.short	0x0000


	//----- nvinfo : EIATTR_MAXREG_COUNT
	.align		4
        /*008c*/ 	.byte	0x03, 0x1b
        /*008e*/ 	.short	0x0040


	//----- nvinfo : EIATTR_NUM_BARRIERS
	.align		4
        /*0090*/ 	.byte	0x02, 0x4c
        /*0092*/ 	.byte	0x01
	.zero		1


	//----- nvinfo : EIATTR_MERCURY_ISA_VERSION
	.align		4
        /*0094*/ 	.byte	0x03, 0x5f
        /*0096*/ 	.short	0x0101


	//----- nvinfo : EIATTR_EXIT_INSTR_OFFSETS
	.align		4
        /*0098*/ 	.byte	0x04, 0x1c
        /*009a*/ 	.short	(.L_132 - .L_131)


	//   ....[0]....
.L_131:
        /*009c*/ 	.word	0x00000670


	//   ....[1]....
        /*00a0*/ 	.word	0x00001240


	//----- nvinfo : EIATTR_MAX_THREADS
	.align		4
.L_132:
        /*00a4*/ 	.byte	0x04, 0x05
        /*00a6*/ 	.short	(.L_134 - .L_133)
.L_133:
        /*00a8*/ 	.word	0x00000100
        /*00ac*/ 	.word	0x00000001
        /*00b0*/ 	.word	0x00000001


	//----- nvinfo : EIATTR_CRS_STACK_SIZE
	.align		4
.L_134:
        /*00b4*/ 	.byte	0x04, 0x1e
        /*00b6*/ 	.short	(.L_136 - .L_135)
.L_135:
        /*00b8*/ 	.word	0x00000000


	//----- nvinfo : EIATTR_CBANK_PARAM_SIZE
	.align		4
.L_136:
        /*00bc*/ 	.byte	0x03, 0x19
        /*00be*/ 	.short	0x0050


	//----- nvinfo : EIATTR_PARAM_CBANK
	.align		4
        /*00c0*/ 	.byte	0x04, 0x0a
        /*00c2*/ 	.short	(.L_138 - .L_137)
	.align		4
.L_137:
        /*00c4*/ 	.word	index@(.nv.constant0._ZN2at6native28rrelu_with_noise_cuda_kernelIN3c108BFloat16ELi2EZNS0_28_rrelu_with_noise_cuda_trainIS3_EEvRNS_6TensorERKS5_S6_RKNS2_6ScalarESB_St8optionalINS_9GeneratorEEEUlP24curandStatePhilox4_32_10E_EEviNS_15PhiloxCudaStateEPT_PKSJ_SK_ddRKT1_)
        /*00c8*/ 	.short	0x0210
        /*00ca*/ 	.short	0x0050


	//----- nvinfo : EIATTR_SW_WAR
	.align		4
.L_138:
        /*00cc*/ 	.byte	0x04, 0x36
        /*00ce*/ 	.short	(.L_140 - .L_139)
.L_139:
        /*00d0*/ 	.word	0x00000008
.L_140:


//--------------------- .nv.info._ZN2at6native28rrelu_with_noise_cuda_kernelIN3c104HalfELi4EZNS0_28_rrelu_with_noise_cuda_trainIS3_EEvRNS_6TensorERKS5_S6_RKNS2_6ScalarESB_St8optionalINS_9GeneratorEEEUlP24curandStatePhilox4_32_10E0_EEviNS_15PhiloxCudaStateEPT_PKSJ_SK_ddRKT1_ --------------------------
	.section	.nv.info._ZN2at6native28rrelu_with_noise_cuda_kernelIN3c104HalfELi4EZNS0_28_rrelu_with_noise_cuda_trainIS3_EEvRNS_6TensorERKS5_S6_RKNS2_6ScalarESB_St8optionalINS_9GeneratorEEEUlP24curandStatePhilox4_32_10E0_EEviNS_15PhiloxCudaStateEPT_PKSJ_SK_ddRKT1_,"",@"SHT_CUDA_INFO"
	.sectionflags	@""
	.align	4


	//----- nvinfo : EIATTR_CUDA_API_VERSION
	.align		4
        /*0000*/ 	.byte	0x04, 0x37
        /*0002*/ 	.short	(.L_142 - .L_141)
.L_141:
        /*0004*/ 	.word	0x00000082


	//----- nvinfo : EIATTR_KPARAM_INFO
	.align		4
.L_142:
        /*0008*/ 	.byte	0x04, 0x17
        /*000a*/ 	.short	(.L_144 - .L_143)
.L_143:
        /*000c*/ 	.word	0x00000000
        /*0010*/ 	.short	0x0007
        /*0012*/ 	.short	0x0048
        /*0014*/ 	.byte	0x00, 0xf0, 0x21, 0x00


	//----- nvinfo : EIATTR_KPARAM_INFO
	.align		4
.L_144:
        /*0018*/ 	.byte	0x04, 0x17
        /*001a*/ 	.short	(.L_146 - .L_145)
.L_145:
        /*001c*/ 	.word	0x00000000
        /*0020*/ 	.short	0x0006
        /*0022*/ 	.short	0x0040
        /*0024*/ 	.byte	0x00, 0xf0, 0x21, 0x00


	//----- nvinfo : EIATTR_KPARAM_INFO
	.align		4
.L_146:
        /*0028*/ 	.byte	0x04, 0x17
        /*002a*/ 	.short	(.L_148 - .L_147)
.L_147:
        /*002c*/ 	.word	0x00000000
        /*0030*/ 	.short	0x0005
        /*0032*/ 	.short	0x0038
        /*0034*/ 	.byte	0x00, 0xf0, 0x21, 0x00


	//----- nvinfo : EIATTR_KPARAM_INFO
	.align		4
.L_148:
        /*0038*/ 	.byte	0x04, 0x17
        /*003a*/ 	.short	(.L_150 - .L_149)
.L_149:
        /*003c*/ 	.word	0x00000000
        /*0040*/ 	.short	0x0004
        /*0042*/ 	.short	0x0030
        /*0044*/ 	.byte	0x00, 0xf0, 0x21, 0x00


	//----- nvinfo : EIATTR_KPARAM_INFO
	.align		4
.L_150:
        /*0048*/ 	.byte	0x04, 0x17
        /*004a*/ 	.short	(.L_152 - .L_151)
.L_151:
        /*004c*/ 	.word	0x00000000
        /*0050*/ 	.short	0x0003
        /*0052*/ 	.short	0x0028
        /*0054*/ 	.byte	0x00, 0xf0, 0x21, 0x00


	//----- nvinfo : EIATTR_KPARAM_INFO
	.align		4
.L_152:
        /*0058*/ 	.byte	0x04, 0x17
        /*005a*/ 	.short	(.L_154 - .L_153)
.L_153:
        /*005c*/ 	.word	0x00000000
        /*0060*/ 	.short	0x0002
        /*0062*/ 	.short	0x0020
        /*0064*/ 	.byte	0x00, 0xf0, 0x21, 0x00


	//----- nvinfo : EIATTR_KPARAM_INFO
	.align		4
.L_154:
        /*0068*/ 	.byte	0x04, 0x17
        /*006a*/ 	.short	(.L_156 - .L_155)
.L_155:
        /*006c*/ 	.word	0x00000000
        /*0070*/ 	.short	0x0001
        /*0072*/ 	.short	0x0008
        /*0074*/ 	.byte	0x00, 0xf0, 0x61, 0x00


	//----- nvinfo : EIATTR_KPARAM_INFO
	.align		4
.L_156:
        /*0078*/ 	.byte	0x04, 0x17
        /*007a*/ 	.short	(.L_158 - .L_157)
.L_157:
        /*007c*/ 	.word	0x00000000
        /*0080*/ 	.short	0x0000
        /*0082*/ 	.short	0x0000
        /*0084*/ 	.byte	0x00, 0xf0, 0x11, 0x00


	//----- nvinfo : EIATTR_SPARSE_MMA_MASK
	.align		4
.L_158:
        /*0088*/ 	.byte	0x03, 0x50
        /*008a*/ 	.short	0x0000


	//----- nvinfo : EIATTR_MAXREG_COUNT
	.align		4
        /*008c*/ 	.byte	0x03, 0x1b
        /*008e*/ 	.short	0x0040


	//----- nvinfo : EIATTR_NUM_BARRIERS
	.align		4
        /*0090*/ 	.byte	0x02, 0x4c
        /*0092*/ 	.byte	0x01
	.zero		1


	//----- nvinfo : EIATTR_MERCURY_ISA_VERSION
	.align		4
        /*0094*/ 	.byte	0x03, 0x5f
        /*0096*/ 	.short	0x0101


	//----- nvinfo : EIATTR_EXIT_INSTR_OFFSETS
	.align		4
        /*0098*/ 	.byte	0x04, 0x1c
        /*009a*/ 	.short	(.L_160 - .L_159)


	//   ....[0]....
.L_159:
        /*009c*/ 	.word	0x00000690


	//   ....[1]....
        /*00a0*/ 	.word	0x00001600


	//----- nvinfo : EIATTR_MAX_THREADS
	.align		4
.L_160:
        /*00a4*/ 	.byte	0x04, 0x05
        /*00a6*/ 	.short	(.L_162 - .L_161)
.L_161:
        /*00a8*/ 	.word	0x00000100
        /*00ac*/ 	.word	0x00000001
        /*00b0*/ 	.word	0x00000001


	//----- nvinfo : EIATTR_CRS_STACK_SIZE
	.align		4
.L_162:
        /*00b4*/ 	.byte	0x04, 0x1e
        /*00b6*/ 	.short	(.L_164 - .L_163)
.L_163:
        /*00b8*/ 	.word	0x00000000


	//----- nvinfo : EIATTR_CBANK_PARAM_SIZE
	.align		4
.L_164:
        /*00bc*/ 	.byte	0x03, 0x19
        /*00be*/ 	.short	0x0050


	//----- nvinfo : EIATTR_PARAM_CBANK
	.align		4
        /*00c0*/ 	.byte	0x04, 0x0a
        /*00c2*/ 	.short	(.L_166 - .L_165)
	.align		4
.L_165:
        /*00c4*/ 	.word	index@(.nv.constant0._ZN2at6native28rrelu_with_noise_cuda_kernelIN3c104HalfELi4EZNS0_28_rrelu_with_noise_cuda_trainIS3_EEvRNS_6TensorERKS5_S6_RKNS2_6ScalarESB_St8optionalINS_9GeneratorEEEUlP24curandStatePhilox4_32_10E0_EEviNS_15PhiloxCudaStateEPT_PKSJ_SK_ddRKT1_)
        /*00c8*/ 	.short	0x0210
        /*00ca*/ 	.short	0x0050


	//----- nvinfo : EIATTR_SW_WAR
	.align		4
.L_166:
        /*00cc*/ 	.byte	0x04, 0x36
        /*00ce*/ 	.short	(.L_168 - .L_167)
.L_167:
        /*00d0*/ 	.word	0x00000008
.L_168:


//--------------------- .nv.info._ZN2at6native28rrelu_with_noise_cuda_kernelIN3c104HalfELi2EZNS0_28_rrelu_with_noise_cuda_trainIS3_EEvRNS_6TensorERKS5_S6_RKNS2_6ScalarESB_St8optionalINS_9GeneratorEEEUlP24curandStatePhilox4_32_10E_EEviNS_15PhiloxCudaStateEPT_PKSJ_SK_ddRKT1_ --------------------------
	.section	.nv.info._ZN2at6native28rrelu_with_noise_cuda_kernelIN3c104HalfELi2EZNS0_28_rrelu_with_noise_cuda_trainIS3_EEvRNS_6TensorERKS5_S6_RKNS2_6ScalarESB_St8optionalINS_9GeneratorEEEUlP24curandStatePhilox4_32_10E_EEviNS_15PhiloxCudaStateEPT_PKSJ_SK_ddRKT1_,"",@"SHT_CUDA_INFO"
	.sectionflags	@""
	.align	4


	//----- nvinfo : EIATTR_CUDA_API_VERSION
	.align		4
        /*0000*/ 	.byte	0x04, 0x37
        /*0002*/ 	.short	(.L_170 - .L_169)
.L_169:
        /*0004*/ 	.word	0x00000082


	//----- nvinfo : EIATTR_KPARAM_INFO
	.align		4
.L_170:
        /*0008*/ 	.byte	0x04, 0x17
        /*000a*/ 	.short	(.L_172 - .L_171)
.L_171:
        /*000c*/ 	.word	0x00000000
        /*0010*/ 	.short	0x0007
        /*0012*/ 	.short	0x0048
        /*0014*/ 	.byte	0x00, 0xf0, 0x21, 0x00


	//----- nvinfo : EIATTR_KPARAM_INFO
	.align		4
.L_172:
        /*0018*/ 	.byte	0x04, 0x17
        /*001a*/ 	.short	(.L_174 - .L_173)
.L_173:
        /*001c*/ 	.word	0x00000000
        /*0020*/ 	.short	0x0006
        /*0022*/ 	.short	0x0040
        /*0024*/ 	.byte	0x00, 0xf0, 0x21, 0x00


	//----- nvinfo : EIATTR_KPARAM_INFO
	.align		4
.L_174:
        /*0028*/ 	.byte	0x04, 0x17
        /*002a*/ 	.short	(.L_176 - .L_175)
.L_175:
        /*002c*/ 	.word	0x00000000
        /*0030*/ 	.short	0x0005
        /*0032*/ 	.short	0x0038
        /*0034*/ 	.byte	0x00, 0xf0, 0x21, 0x00


	//----- nvinfo : EIATTR_KPARAM_INFO
	.align		4
.L_176:
        /*0038*/ 	.byte	0x04, 0x17
        /*003a*/ 	.short	(.L_178 - .L_177)
.L_177:
        /*003c*/ 	.word	0x00000000
        /*0040*/ 	.short	0x0004
        /*0042*/ 	.short	0x0030
        /*0044*/ 	.byte	0x00, 0xf0, 0x21, 0x00


	//----- nvinfo : EIATTR_KPARAM_INFO
	.align		4
.L_178:
        /*0048*/ 	.byte	0x04, 0x17
        /*004a*/ 	.short	(.L_180 - .L_179)
.L_179:
        /*004c*/ 	.word	0x00000000
        /*0050*/ 	.short	0x0003
        /*0052*/ 	.short	0x0028
        /*0054*/ 	.byte	0x00, 0xf0, 0x21, 0x00


	//----- nvinfo : EIATTR_KPARAM_INFO
	.align		4
.L_180:
        /*0058*/ 	.byte	0x04, 0x17
        /*005a*/ 	.short	(.L_182 - .L_181)
.L_181:
        /*005c*/ 	.word	0x00000000
        /*0060*/ 	.short	0x0002
        /*0062*/ 	.short	0x0020
        /*0064*/ 	.byte	0x00, 0xf0, 0x21, 0x00


	//----- nvinfo : EIATTR_KPARAM_INFO
	.align		4
.L_182:
        /*0068*/ 	.byte	0x04, 0x17
        /*006a*/ 	.short	(.L_184 - .L_183)
.L_183:
        /*006c*/ 	.word	0x00000000
        /*0070*/ 	.short	0x0001
        /*0072*/ 	.short	0x0008
        /*0074*/ 	.byte	0x00, 0xf0, 0x61, 0x00


	//----- nvinfo : EIATTR_KPARAM_INFO
	.align		4
.L_184:
        /*0078*/ 	.byte	0x04, 0x17
        /*007a*/ 	.short	(.L_186 - .L_185)
.L_185:
        /*007c*/ 	.word	0x00000000
        /*0080*/ 	.short	0x0000
        /*0082*/ 	.short	0x0000
        /*0084*/ 	.byte	0x00, 0xf0, 0x11, 0x00


	//----- nvinfo : EIATTR_SPARSE_MMA_MASK
	.align		4
.L_186:
        /*0088*/ 	.byte	0x03, 0x50
        /*008a*/ 	.short	0x0000


	//----- nvinfo : EIATTR_MAXREG_COUNT
	.align		4
        /*008c*/ 	.byte	0x03, 0x1b
        /*008e*/ 	.short	0x0040


	//----- nvinfo : EIATTR_NUM_BARRIERS
	.align		4
        /*0090*/ 	.byte	0x02, 0x4c
        /*0092*/ 	.byte	0x01
	.zero		1


	//----- nvinfo : EIATTR_MERCURY_ISA_VERSION
	.align		4
        /*0094*/ 	.byte	0x03, 0x5f
        /*0096*/ 	.short	0x0101


	//----- nvinfo : EIATTR_EXIT_INSTR_OFFSETS
	.align		4
        /*0098*/ 	.byte	0x04, 0x1c
        /*009a*/ 	.short	(.L_188 - .L_187)


	//   ....[0]....
.L_187:
        /*009c*/ 	.word	0x00000670


	//   ....[1]....
        /*00a0*/ 	.word	0x00001220


	//----- nvinfo : EIATTR_MAX_THREADS
	.align		4
.L_188:
        /*00a4*/ 	.byte	0x04, 0x05
        /*00a6*/ 	.short	(.L_190 - .L_189)
.L_189:
        /*00a8*/ 	.word	0x00000100
        /*00ac*/ 	.word	0x00000001
        /*00b0*/ 	.word	0x00000001


	//----- nvinfo : EIATTR_CRS_STACK_SIZE
	.align		4
.L_190:
        /*00b4*/ 	.byte	0x04, 0x1e
        /*00b6*/ 	.short	(.L_192 - .L_191)
.L_191:
        /*00b8*/ 	.word	0x00000000


	//----- nvinfo : EIATTR_CBANK_PARAM_SIZE
	.align		4
.L_192:
        /*00bc*/ 	.byte	0x03, 0x19
        /*00be*/ 	.short	0x0050


	//----- nvinfo : EIATTR_PARAM_CBANK
	.align		4
        /*00c0*/ 	.byte	0x04, 0x0a
        /*00c2*/ 	.short	(.L_194 - .L_193)
	.align		4
.L_193:
        /*00c4*/ 	.word	index@(.nv.constant0._ZN2at6native28rrelu_with_noise_cuda_kernelIN3c104HalfELi2EZNS0_28_rrelu_with_noise_cuda_trainIS3_EEvRNS_6TensorERKS5_S6_RKNS2_6ScalarESB_St8optionalINS_9GeneratorEEEUlP24curandStatePhilox4_32_10E_EEviNS_15PhiloxCudaStateEPT_PKSJ_SK_ddRKT1_)
        /*00c8*/ 	.short	0x0210
        /*00ca*/ 	.short	0x0050


	//----- nvinfo : EIATTR_SW_WAR
	.align		4
.L_194:
        /*00cc*/ 	.byte	0x04, 0x36
        /*00ce*/ 	.short	(.L_196 - .L_195)
.L_195:
        /*00d0*/ 	.word	0x00000008
.L_196:


//--------------------- .nv.info._ZN2at6native28rrelu_with_noise_cuda_kernelIfLi4EZNS0_28_rrelu_with_noise_cuda_trainIfEEvRNS_6TensorERKS3_S4_RKN3c106ScalarESA_St8optionalINS_9GeneratorEEEUlP24curandStatePhilox4_32_10E0_EEviNS_15PhiloxCudaStateEPT_PKSI_SJ_ddRKT1_ --------------------------
	.section	.nv.info._ZN2at6native28rrelu_with_noise_cuda_kernelIfLi4EZNS0_28_rrelu_with_noise_cuda_trainIfEEvRNS_6TensorERKS3_S4_RKN3c106ScalarESA_St8optionalINS_9GeneratorEEEUlP24curandStatePhilox4_32_10E0_EEviNS_15PhiloxCudaStateEPT_PKSI_SJ_ddRKT1_,"",@"SHT_CUDA_INFO"
	.sectionflags	@""
	.align	4


	//----- nvinfo : EIATTR_CUDA_API_VERSION
	.align		4
        /*0000*/ 	.byte	0x04, 0x37
        /*0002*/ 	.short	(.L_198 - .L_197)
.L_197:
        /*0004*/ 	.word	0x00000082


	//----- nvinfo : EIATTR_KPARAM_INFO
	.align		4
.L_198:
        /*0008*/ 	.byte	0x04, 0x17
        /*000a*/ 	.short	(.L_200 - .L_199)
.L_199:
        /*000c*/ 	.word	0x00000000
        /*0010*/ 	.short	0x0007
        /*0012*/ 	.short	0x0048
        /*0014*/ 	.byte	0x00, 0xf0, 0x21, 0x00


	//----- nvinfo : EIATTR_KPARAM_INFO
	.align		4
.L_200:
        /*0018*/ 	.byte	0x04, 0x17
        /*001a*/ 	.short	(.L_202 - .L_201)
.L_201:
        /*001c*/ 	.word	0x00000000
        /*0020*/ 	.short	0x0006
        /*0022*/ 	.short	0x0040
        /*0024*/ 	.byte	0x00, 0xf0, 0x21, 0x00


	//----- nvinfo : EIATTR_KPARAM_INFO
	.align		4
.L_202:
        /*0028*/ 	.byte	0x04, 0x17
        /*002a*/ 	.short	(.L_204 - .L_203)
.L_203:
        /*002c*/ 	.word	0x00000000
        /*0030*/ 	.short	0x0005
        /*0032*/ 	.short	0x0038
        /*0034*/ 	.byte	0x00, 0xf0, 0x21, 0x00


	//----- nvinfo : EIATTR_KPARAM_INFO
	.align		4
.L_204:
        /*0038*/ 	.byte	0x04, 0x17
        /*003a*/ 	.short	(.L_206 - .L_205)
.L_205:
        /*003c*/ 	.word	0x00000000
        /*0040*/ 	.short	0x0004
        /*0042*/ 	.short	0x0030
        /*0044*/ 	.byte	0x00, 0xf0, 0x21, 0x00


	//----- nvinfo : EIATTR_KPARAM_INFO
	.align		4
.L_206:
        /*0048*/ 	.byte	0x04, 0x17
        /*004a*/ 	.short	(.L_208 - .L_207)
.L_207:
        /*004c*/ 	.word	0x00000000
        /*0050*/ 	.short	0x0003
        /*0052*/ 	.short	0x0028
        /*0054*/ 	.byte	0x00, 0xf0, 0x21, 0x00


	//----- nvinfo : EIATTR_KPARAM_INFO
	.align		4
.L_208:
        /*0058*/ 	.byte	0x04, 0x17
        /*005a*/ 	.short	(.L_210 - .L_209)
.L_209:
        /*005c*/ 	.word	0x00000000
        /*0060*/ 	.short	0x0002
        /*0062*/ 	.short	0x0020
        /*0064*/ 	.byte	0x00, 0xf0, 0x21, 0x00


	//----- nvinfo : EIATTR_KPARAM_INFO
	.align		4
.L_210:
        /*0068*/ 	.byte	0x04, 0x17
        /*006a*/ 	.short	(.L_212 - .L_211)
.L_211:
        /*006c*/ 	.word	0x00000000
        /*0070*/ 	.short	0x0001
        /*0072*/ 	.short	0x0008
        /*0074*/ 	.byte	0x00, 0xf0, 0x61, 0x00


	//----- nvinfo : EIATTR_KPARAM_INFO
	.align		4
.L_212:
        /*0078*/ 	.byte	0x04, 0x17
        /*007a*/ 	.short	(.L_214 - .L_213)
.L_213:
        /*007c*/ 	.word	0x00000000
        /*0080*/ 	.short	0x0000
        /*0082*/ 	.short	0x0000
        /*0084*/ 	.byte	0x00, 0xf0, 0x11, 0x00


	//----- nvinfo : EIATTR_SPARSE_MMA_MASK
	.align		4
.L_214:
        /*0088*/ 	.byte	0x03, 0x50
        /*008a*/ 	.short	0x0000


	//----- nvinfo : EIATTR_MAXREG_COUNT
	.align		4
        /*008c*/ 	.byte	0x03, 0x1b
        /*008e*/ 	.short	0x0040


	//----- nvinfo : EIATTR_NUM_BARRIERS
	.align		4
        /*0090*/ 	.byte	0x02, 0x4c
        /*0092*/ 	.byte	0x01
	.zero		1


	//----- nvinfo : EIATTR_MERCURY_ISA_VERSION
	.align		4
        /*0094*/ 	.byte	0x03, 0x5f
        /*0096*/ 	.short	0x0101


	//----- nvinfo : EIATTR_EXIT_INSTR_OFFSETS
	.align		4
        /*0098*/ 	.byte	0x04, 0x1c
        /*009a*/ 	.short	(.L_216 - .L_215)


	//   ....[0]....
.L_215:
        /*009c*/ 	.word	0x00000680


	//   ....[1]....
        /*00a0*/ 	.word	0x00001450


	//----- nvinfo : EIATTR_MAX_THREADS
	.align		4
.L_216:
        /*00a4*/ 	.byte	0x04, 0x05
        /*00a6*/ 	.short	(.L_218 - .L_217)
.L_217:
        /*00a8*/ 	.word	0x00000100
        /*00ac*/ 	.word	0x00000001
        /*00b0*/ 	.word	0x00000001


	//----- nvinfo : EIATTR_CRS_STACK_SIZE
	.align		4
.L_218:
        /*00b4*/ 	.byte	0x04, 0x1e
        /*00b6*/ 	.short	(.L_220 - .L_219)
.L_219:
        /*00b8*/ 	.word	0x00000000


	//----- nvinfo : EIATTR_CBANK_PARAM_SIZE
	.align		4
.L_220:
        /*00bc*/ 	.byte	0x03, 0x19
        /*00be*/ 	.short	0x0050


	//----- nvinfo : EIATTR_PARAM_CBANK
	.align		4
        /*00c0*/ 	.byte	0x04, 0x0a
        /*00c2*/ 	.short	(.L_222 - .L_221)
	.align		4
.L_221:
        /*00c4*/ 	.word	index@(.nv.constant0._ZN2at6native28rrelu_with_noise_cuda_kernelIfLi4EZNS0_28_rrelu_with_noise_cuda_trainIfEEvRNS_6TensorERKS3_S4_RKN3c106ScalarESA_St8optionalINS_9GeneratorEEEUlP24curandStatePhilox4_32_10E0_EEviNS_15PhiloxCudaStateEPT_PKSI_SJ_ddRKT1_)
        /*00c8*/ 	.short	0x0210
        /*00ca*/ 	.short	0x0050


	//----- nvinfo : EIATTR_SW_WAR
	.align		4
.L_222:
        /*00cc*/ 	.byte	0x04, 0x36
        /*00ce*/ 	.short	(.L_224 - .L_223)
.L_223:
        /*00d0*/ 	.word	0x00000008
.L_224:


//--------------------- .nv.info._ZN2at6native28rrelu_with_noise_cuda_kernelIfLi2EZNS0_28_rrelu_with_noise_cuda_trainIfEEvRNS_6TensorERKS3_S4_RKN3c106ScalarESA_St8optionalINS_9GeneratorEEEUlP24curandStatePhilox4_32_10E_EEviNS_15PhiloxCudaStateEPT_PKSI_SJ_ddRKT1_ --------------------------
	.section	.nv.info._ZN2at6native28rrelu_with_noise_cuda_kernelIfLi2EZNS0_28_rrelu_with_noise_cuda_trainIfEEvRNS_6TensorERKS3_S4_RKN3c106ScalarESA_St8optionalINS_9GeneratorEEEUlP24curandStatePhilox4_32_10E_EEviNS_15PhiloxCudaStateEPT_PKSI_SJ_ddRKT1_,"",@"SHT_CUDA_INFO"
	.sectionflags	@""
	.align	4


	//----- nvinfo : EIATTR_CUDA_API_VERSION
	.align		4
        /*0000*/ 	.byte	0x04, 0x37
        /*0002*/ 	.short	(.L_226 - .L_225)
.L_225:
        /*0004*/ 	.word	0x00000082


	//----- nvinfo : EIATTR_KPARAM_INFO
	.align		4
.L_226:
        /*0008*/ 	.byte	0x04, 0x17
        /*000a*/ 	.short	(.L_228 - .L_227)
.L_227:
        /*000c*/ 	.word	0x00000000
        /*0010*/ 	.short	0x0007
        /*0012*/ 	.short	0x0048
        /*0014*/ 	.byte	0x00, 0xf0, 0x21, 0x00


	//----- nvinfo : EIATTR_KPARAM_INFO
	.align		4
.L_228:
        /*0018*/ 	.byte	0x04, 0x17
        /*001a*/ 	.short	(.L_230 - .L_229)
.L_229:
        /*001c*/ 	.word	0x00000000
        /*0020*/ 	.short	0x0006
        /*0022*/ 	.short	0x0040
        /*0024*/ 	.byte	0x00, 0xf0, 0x21, 0x00


	//----- nvinfo : EIATTR_KPARAM_INFO
	.align		4
.L_230:
        /*0028*/ 	.byte	0x04, 0x17
        /*002a*/ 	.short	(.L_232 - .L_231)
.L_231:
        /*002c*/ 	.word	0x00000000
        /*0030*/ 	.short	0x0005
        /*0032*/ 	.short	0x0038
        /*0034*/ 	.byte	0x00, 0xf0, 0x21, 0x00


	//----- nvinfo : EIATTR_KPARAM_INFO
	.align		4
.L_232:
        /*0038*/ 	.byte	0x04, 0x17
        /*003a*/ 	.short	(.L_234 - .L_233)
.L_233:
        /*003c*/ 	.word	0x00000000
        /*0040*/ 	.short	0x0004
        /*0042*/ 	.short	0x0030
        /*0044*/ 	.byte	0x00, 0xf0, 0x21, 0x00


	//----- nvinfo : EIATTR_KPARAM_INFO
	.align		4
.L_234:
        /*0048*/ 	.byte	0x04, 0x17
        /*004a*/ 	.short	(.L_236 - .L_235)
.L_235:
        /*004c*/ 	.word	0x00000000
        /*0050*/ 	.short	0x0003
        /*0052*/ 	.short	0x0028
        /*0054*/ 	.byte	0x00, 0xf0, 0x21, 0x00


	//----- nvinfo : EIATTR_KPARAM_INFO
	.align		4
.L_236:
        /*0058*/ 	.byte	0x04, 0x17
        /*005a*/ 	.short	(.L_238 - .L_237)
.L_237:
        /*005c*/ 	.word	0x00000000
        /*0060*/ 	.short	0x0002
        /*0062*/ 	.short	0x0020
        /*0064*/ 	.byte	0x00, 0xf0, 0x21, 0x00


	//----- nvinfo : EIATTR_KPARAM_INFO
	.align		4
.L_238:
        /*0068*/ 	.byte	0x04, 0x17
        /*006a*/ 	.short	(.L_240 - .L_239)
.L_239:
        /*006c*/ 	.word	0x00000000
        /*0070*/ 	.short	0x0001
        /*0072*/ 	.short	0x0008
        /*0074*/ 	.byte	0x00, 0xf0, 0x61, 0x00


	//----- nvinfo : EIATTR_KPARAM_INFO
	.align		4
.L_240:
        /*0078*/ 	.byte	0x04, 0x17
        /*007a*/ 	.short	(.L_242 - .L_241)
.L_241:
        /*007c*/ 	.word	0x00000000
        /*0080*/ 	.short	0x0000
        /*0082*/ 	.short	0x0000
        /*0084*/ 	.byte	0x00, 0xf0, 0x11, 0x00


	//----- nvinfo : EIATTR_SPARSE_MMA_MASK
	.align		4
.L_242:
        /*0088*/ 	.byte	0x03, 0x50
        /*008a*/ 	.short	0x0000


	//----- nvinfo : EIATTR_MAXREG_COUNT
	.align		4
        /*008c*/ 	.byte	0x03, 0x1b
        /*008e*/ 	.short	0x0040


	//----- nvinfo : EIATTR_NUM_BARRIERS
	.align		4
        /*0090*/ 	.byte	0x02, 0x4c
        /*0092*/ 	.byte	0x01
	.zero		1


	//----- nvinfo : EIATTR_MERCURY_ISA_VERSION
	.align		4
        /*0094*/ 	.byte	0x03, 0x5f
        /*0096*/ 	.short	0x0101


	//----- nvinfo : EIATTR_EXIT_INSTR_OFFSETS
	.align		4
        /*0098*/ 	.byte	0x04, 0x1c
        /*009a*/ 	.short	(.L_244 - .L_243)


	//   ....[0]....
.L_243:
        /*009c*/ 	.word	0x00000690


	//   ....[1]....
        /*00a0*/ 	.word	0x000011c0


	//----- nvinfo : EIATTR_MAX_THREADS
	.align		4
.L_244:
        /*00a4*/ 	.byte	0x04, 0x05
        /*00a6*/ 	.short	(.L_246 - .L_245)
.L_245:
        /*00a8*/ 	.word	0x00000100
        /*00ac*/ 	.word	0x00000001
        /*00b0*/ 	.word	0x00000001


	//----- nvinfo : EIATTR_CRS_STACK_SIZE
	.align		4
.L_246:
        /*00b4*/ 	.byte	0x04, 0x1e
        /*00b6*/ 	.short	(.L_248 - .L_247)
.L_247:
        /*00b8*/ 	.word	0x00000000


	//----- nvinfo : EIATTR_CBANK_PARAM_SIZE
	.align		4
.L_248:
        /*00bc*/ 	.byte	0x03, 0x19
        /*00be*/ 	.short	0x0050


	//----- nvinfo : EIATTR_PARAM_CBANK
	.align		4
        /*00c0*/ 	.byte	0x04, 0x0a
        /*00c2*/ 	.short	(.L_250 - .L_249)
	.align		4
.L_249:
        /*00c4*/ 	.word	index@(.nv.constant0._ZN2at6native28rrelu_with_noise_cuda_kernelIfLi2EZNS0_28_rrelu_with_noise_cuda_trainIfEEvRNS_6TensorERKS3_S4_RKN3c106ScalarESA_St8optionalINS_9GeneratorEEEUlP24curandStatePhilox4_32_10E_EEviNS_15PhiloxCudaStateEPT_PKSI_SJ_ddRKT1_)
        /*00c8*/ 	.short	0x0210
        /*00ca*/ 	.short	0x0050


	//----- nvinfo : EIATTR_SW_WAR
	.align		4
.L_250:
        /*00cc*/ 	.byte	0x04, 0x36
        /*00ce*/ 	.short	(.L_252 - .L_251)
.L_251:
        /*00d0*/ 	.word	0x00000008
.L_252:


//--------------------- .nv.info._ZN2at6native28rrelu_with_noise_cuda_kernelIdLi4EZNS0_28_rrelu_with_noise_cuda_trainIdEEvRNS_6TensorERKS3_S4_RKN3c106ScalarESA_St8optionalINS_9GeneratorEEEUlP24curandStatePhilox4_32_10E0_EEviNS_15PhiloxCudaStateEPT_PKSI_SJ_ddRKT1_ --------------------------
	.section	.nv.info._ZN2at6native28rrelu_with_noise_cuda_kernelIdLi4EZNS0_28_rrelu_with_noise_cuda_trainIdEEvRNS_6TensorERKS3_S4_RKN3c106ScalarESA_St8optionalINS_9GeneratorEEEUlP24curandStatePhilox4_32_10E0_EEviNS_15PhiloxCudaStateEPT_PKSI_SJ_ddRKT1_,"",@"SHT_CUDA_INFO"
	.sectionflags	@""
	.align	4


	//----- nvinfo : EIATTR_CUDA_API_VERSION
	.align		4
        /*0000*/ 	.byte	0x04, 0x37
        /*0002*/ 	.short	(.L_254 - .L_253)
.L_253:
        /*0004*/ 	.word	0x00000082


	//----- nvinfo : EIATTR_KPARAM_INFO
	.align		4
.L_254:
        /*0008*/ 	.byte	0x04, 0x17
        /*000a*/ 	.short	(.L_256 - .L_255)
.L_255:
        /*000c*/ 	.word	0x00000000
        /*0010*/ 	.short	0x0007
        /*0012*/ 	.short	0x0048
        /*0014*/ 	.byte	0x00, 0xf0, 0x21, 0x00


	//----- nvinfo : EIATTR_KPARAM_INFO
	.align		4
.L_256:
        /*0018*/ 	.byte	0x04, 0x17
        /*001a*/ 	.short	(.L_258 - .L_257)
.L_257:
        /*001c*/ 	.word	0x00000000
        /*0020*/ 	.short	0x0006
        /*0022*/ 	.short	0x0040
        /*0024*/ 	.byte	0x00, 0xf0, 0x21, 0x00


	//----- nvinfo : EIATTR_KPARAM_INFO
	.align		4
.L_258:
        /*0028*/ 	.byte	0x04, 0x17
        /*002a*/ 	.short	(.L_260 - .L_259)
.L_259:
        /*002c*/ 	.word	0x00000000
        /*0030*/ 	.short	0x0005
        /*0032*/ 	.short	0x0038
        /*0034*/ 	.byte	0x00, 0xf0, 0x21, 0x00


	//----- nvinfo : EIATTR_KPARAM_INFO
	.align		4
.L_260:
        /*0038*/ 	.byte	0x04, 0x17
        /*003a*/ 	.short	(.L_262 - .L_261)
.L_261:
        /*003c*/ 	.word	0x00000000
        /*0040*/ 	.short	0x0004
        /*0042*/ 	.short	0x0030
        /*0044*/ 	.byte	0x00, 0xf0, 0x21, 0x00


	//----- nvinfo : EIATTR_KPARAM_INFO
	.align		4
.L_262:
        /*0048*/ 	.byte	0x04, 0x17
        /*004a*/ 	.short	(.L_264 - .L_263)
.L_263:
        /*004c*/ 	.word	0x00000000
        /*0050*/ 	.short	0x0003
        /*0052*/ 	.short	0x0028
        /*0054*/ 	.byte	0x00, 0xf0, 0x21, 0x00


	//----- nvinfo : EIATTR_KPARAM_INFO
	.align		4
.L_264:
        /*0058*/ 	.byte	0x04, 0x17
        /*005a*/ 	.short	(.L_266 - .L_265)
.L_265:
        /*005c*/ 	.word	0x00000000
        /*0060*/ 	.short	0x0002
        /*0062*/ 	.short	0x0020
        /*0064*/ 	.byte	0x00, 0xf0, 0x21, 0x00


	//----- nvinfo : EIATTR_KPARAM_INFO
	.align		4
.L_266:
        /*0068*/ 	.byte	0x04, 0x17
        /*006a*/ 	.short	(.L_268 - .L_267)
.L_267:
        /*006c*/ 	.word	0x00000000
        /*0070*/ 	.short	0x0001
        /*0072*/ 	.short	0x0008
        /*0074*/ 	.byte	0x00, 0xf0, 0x61, 0x00


	//----- nvinfo : EIATTR_KPARAM_INFO
	.align		4
.L_268:
        /*0078*/ 	.byte	0x04, 0x17
        /*007a*/ 	.short	(.L_270 - .L_269)
.L_269:
        /*007c*/ 	.word	0x00000000
        /*0080*/ 	.short	0x0000
        /*0082*/ 	.short	0x0000
        /*0084*/ 	.byte	0x00, 0xf0, 0x11, 0x00


	//----- nvinfo : EIATTR_SPARSE_MMA_MASK
	.align		4
.L_270:
        /*0088*/ 	.byte	0x03, 0x50
        /*008a*/ 	.short	0x0000


	//----- nvinfo : EIATTR_MAXREG_COUNT
	.align		4
        /*008c*/ 	.byte	0x03, 0x1b
        /*008e*/ 	.short	0x0040


	//----- nvinfo : EIATTR_NUM_BARRIERS
	.align		4
        /*0090*/ 	.byte	0x02, 0x4c
        /*0092*/ 	.byte	0x01
	.zero		1


	//----- nvinfo : EIATTR_MERCURY_ISA_VERSION
	.align		4
        /*0094*/ 	.byte	0x03, 0x5f
        /*0096*/ 	.short	0x0101


	//----- nvinfo : EIATTR_EXIT_INSTR_OFFSETS
	.align		4
        /*0098*/ 	.byte	0x04, 0x1c
        /*009a*/ 	.short	(.L_272 - .L_271)


	//   ....[0]....
.L_271:
        /*009c*/ 	.word	0x00000670


	//   ....[1]....
        /*00a0*/ 	.word	0x000012a0


	//----- nvinfo : EIATTR_MAX_THREADS
	.align		4
.L_272:
        /*00a4*/ 	.byte	0x04, 0x05
        /*00a6*/ 	.short	(.L_274 - .L_273)
.L_273:
        /*00a8*/ 	.word	0x00000100
        /*00ac*/ 	.word	0x00000001
        /*00b0*/ 	.word	0x00000001


	//----- nvinfo : EIATTR_CRS_STACK_SIZE
	.align		4
.L_274:
        /*00b4*/ 	.byte	0x04, 0x1e
        /*00b6*/ 	.short	(.L_276 - .L_275)
.L_275:
        /*00b8*/ 	.word	0x00000000


	//----- nvinfo : EIATTR_CBANK_PARAM_SIZE
	.align		4
.L_276:
        /*00bc*/ 	.byte	0x03, 0x19
        /*00be*/ 	.short	0x0050


	//----- nvinfo : EIATTR_PARAM_CBANK
	.align		4
        /*00c0*/ 	.byte	0x04, 0x0a
        /*00c2*/ 	.short	(.L_278 - .L_277)
	.align		4
.L_277:
        /*00c4*/ 	.word	index@(.nv.constant0._ZN2at6native28rrelu_with_noise_cuda_kernelIdLi4EZNS0_28_rrelu_with_noise_cuda_trainIdEEvRNS_6TensorERKS3_S4_RKN3c106ScalarESA_St8optionalINS_9GeneratorEEEUlP24curandStatePhilox4_32_10E0_EEviNS_15PhiloxCudaStateEPT_PKSI_SJ_ddRKT1_)
        /*00c8*/ 	.short	0x0210
        /*00ca*/ 	.short	0x0050


	//----- nvinfo : EIATTR_SW_WAR
	.align		4
.L_278:
        /*00cc*/ 	.byte	0x04, 0x36
        /*00ce*/ 	.short	(.L_280 - .L_279)
.L_279:
        /*00d0*/ 	.word	0x00000008
.L_280:


//--------------------- .nv.info._ZN2at6native28rrelu_with_noise_cuda_kernelIdLi2EZNS0_28_rrelu_with_noise_cuda_trainIdEEvRNS_6TensorERKS3_S4_RKN3c106ScalarESA_St8optionalINS_9GeneratorEEEUlP24curandStatePhilox4_32_10E_EEviNS_15PhiloxCudaStateEPT_PKSI_SJ_ddRKT1_ --------------------------
	.section	.nv.info._ZN2at6native28rrelu_with_noise_cuda_kernelIdLi2EZNS0_28_rrelu_with_noise_cuda_trainIdEEvRNS_6TensorERKS3_S4_RKN3c106ScalarESA_St8optionalINS_9GeneratorEEEUlP24curandStatePhilox4_32_10E_EEviNS_15PhiloxCudaStateEPT_PKSI_SJ_ddRKT1_,"",@"SHT_CUDA_INFO"
	.sectionflags	@""
	.align	4


	//----- nvinfo : EIATTR_CUDA_API_VERSION
	.align		4
        /*0000*/ 	.byte	0x04, 0x37
        /*0002*/ 	.short	(.L_282 - .L_281)
.L_281:
        /*0004*/ 	.word	0x00000082


	//----- nvinfo : EIATTR_KPARAM_INFO
	.align		4
.L_282:
        /*0008*/ 	.byte	0x04, 0x17
        /*000a*/ 	.short	(.L_284 - .L_283)
.L_283:
        /*000c*/ 	.word	0x00000000
        /*0010*/ 	.short	0x0007
        /*0012*/ 	.short	0x0048
        /*0014*/ 	.byte	0x00, 0xf0, 0x21, 0x00


	//----- nvinfo : EIATTR_KPARAM_INFO
	.align		4
.L_284:
        /*0018*/ 	.byte	0x04, 0x17
        /*001a*/ 	.short	(.L_286 - .L_285)
.L_285:
        /*001c*/ 	.word	0x00000000
        /*0020*/ 	.short	0x0006
        /*0022*/ 	.short	0x0040
        /*0024*/ 	.byte	0x00, 0xf0, 0x21, 0x00


	//----- nvinfo : EIATTR_KPARAM_INFO
	.align		4
.L_286:
        /*0028*/ 	.byte	0x04, 0x17
        /*002a*/ 	.short	(.L_288 - .L_287)
.L_287:
        /*002c*/ 	.word	0x00000000
        /*0030*/ 	.short	0x0005
        /*0032*/ 	.short	0x0038
        /*0034*/ 	.byte	0x00, 0xf0, 0x21, 0x00


	//----- nvinfo : EIATTR_KPARAM_INFO
	.align		4
.L_288:
        /*0038*/ 	.byte	0x04, 0x17
        /*003a*/ 	.short	(.L_290 - .L_289)
.L_289:
        /*003c*/ 	.word	0x00000000
        /*0040*/ 	.short	0x0004
        /*0042*/ 	.short	0x0030
        /*0044*/ 	.byte	0x00, 0xf0, 0x21, 0x00


	//----- nvinfo : EIATTR_KPARAM_INFO
	.align		4
.L_290:
        /*0048*/ 	.byte	0x04, 0x17
        /*004a*/ 	.short	(.L_292 - .L_291)
.L_291:
        /*004c*/ 	.word	0x00000000
        /*0050*/ 	.short	0x0003
        /*0052*/ 	.short	0x0028
        /*0054*/ 	.byte	0x00, 0xf0, 0x21, 0x00


	//----- nvinfo : EIATTR_KPARAM_INFO
	.align		4
.L_292:
        /*0058*/ 	.byte	0x04, 0x17
        /*005a*/ 	.short	(.L_294 - .L_293)
.L_293:
        /*005c*/ 	.word	0x00000000
        /*0060*/ 	.short	0x0002
        /*0062*/ 	.short	0x0020
        /*0064*/ 	.byte	0x00, 0xf0, 0x21, 0x00


	//----- nvinfo : EIATTR_KPARAM_INFO
	.align		4
.L_294:
        /*0068*/ 	.byte	0x04, 0x17
        /*006a*/ 	.short	(.L_296 - .L_295)
.L_295:
        /*006c*/ 	.word	0x00000000
        /*0070*/ 	.short	0x0001
        /*0072*/ 	.short	0x0008
        /*0074*/ 	.byte	0x00, 0xf0, 0x61, 0x00


	//----- nvinfo : EIATTR_KPARAM_INFO
	.align		4
.L_296:
        /*0078*/ 	.byte	0x04, 0x17
        /*007a*/ 	.short	(.L_298 - .L_297)
.L_297:
        /*007c*/ 	.word	0x00000000
        /*0080*/ 	.short	0x0000
        /*0082*/ 	.short	0x0000
        /*0084*/ 	.byte	0x00, 0xf0, 0x11, 0x00


	//----- nvinfo : EIATTR_SPARSE_MMA_MASK
	.align		4
.L_298:
        /*0088*/ 	.byte	0x03, 0x50
        /*008a*/ 	.short	0x0000


	//----- nvinfo : EIATTR_MAXREG_COUNT
	.align		4
        /*008c*/ 	.byte	0x03, 0x1b
        /*008e*/ 	.short	0x0040


	//----- nvinfo : EIATTR_NUM_BARRIERS
	.align		4
        /*0090*/ 	.byte	0x02, 0x4c
        /*0092*/ 	.byte	0x01
	.zero		1


	//----- nvinfo : EIATTR_MERCURY_ISA_VERSION
	.align		4
        /*0094*/ 	.byte	0x03, 0x5f
        /*0096*/ 	.short	0x0101


	//----- nvinfo : EIATTR_EXIT_INSTR_OFFSETS
	.align		4
        /*0098*/ 	.byte	0x04, 0x1c
        /*009a*/ 	.short	(.L_300 - .L_299)


	//   ....[0]....
.L_299:
        /*009c*/ 	.word	0x00000660


	//   ....[1]....
        /*00a0*/ 	.word	0x00000fe0


	//----- nvinfo : EIATTR_MAX_THREADS
	.align		4
.L_300:
        /*00a4*/ 	.byte	0x04, 0x05
        /*00a6*/ 	.short	(.L_302 - .L_301)
.L_301:
        /*00a8*/ 	.word	0x00000100
        /*00ac*/ 	.word	0x00000001
        /*00b0*/ 	.word	0x00000001


	//----- nvinfo : EIATTR_CRS_STACK_SIZE
	.align		4
.L_302:
        /*00b4*/ 	.byte	0x04, 0x1e
        /*00b6*/ 	.short	(.L_304 - .L_303)
.L_303:
        /*00b8*/ 	.word	0x00000000


	//----- nvinfo : EIATTR_CBANK_PARAM_SIZE
	.align		4
.L_304:
        /*00bc*/ 	.byte	0x03, 0x19
        /*00be*/ 	.short	0x0050


	//----- nvinfo : EIATTR_PARAM_CBANK
	.align		4
        /*00c0*/ 	.byte	0x04, 0x0a
        /*00c2*/ 	.short	(.L_306 - .L_305)
	.align		4
.L_305:
        /*00c4*/ 	.word	index@(.nv.constant0._ZN2at6native28rrelu_with_noise_cuda_kernelIdLi2EZNS0_28_rrelu_with_noise_cuda_trainIdEEvRNS_6TensorERKS3_S4_RKN3c106ScalarESA_St8optionalINS_9GeneratorEEEUlP24curandStatePhilox4_32_10E_EEviNS_15PhiloxCudaStateEPT_PKSI_SJ_ddRKT1_)
        /*00c8*/ 	.short	0x0210
        /*00ca*/ 	.short	0x0050


	//----- nvinfo : EIATTR_SW_WAR
	.align		4
.L_306:
        /*00cc*/ 	.byte	0x04, 0x36
        /*00ce*/ 	.short	(.L_308 - .L_307)
.L_307:
        /*00d0*/ 	.word	0x00000008
.L_308:


//--------------------- .nv.callgraph             --------------------------
	.section	.nv.callgraph,"",@"SHT_CUDA_CALLGRAPH"
	.align	4
	.sectionentsize	8
	.align		4
        /*0000*/ 	.word	0x00000000
	.align		4
        /*0004*/ 	.word	0xffffffff
	.align		4
        /*0008*/ 	.word	0x00000000
	.align		4
        /*000c*/ 	.word	0xfffffffe
	.align		4
        /*0010*/ 	.word	0x00000000
	.align		4
        /*0014*/ 	.word	0xfffffffd
	.align		4
        /*0018*/ 	.word	0x00000000
	.align		4
        /*001c*/ 	.word	0xfffffffc


//--------------------- .nv.constant4             --------------------------
	.section	.nv.constant4,"a",@progbits
	.align	8
	.align		8
.nv.constant4:
        /*0000*/ 	.dword	precalc_xorwow_matrix
	.align		8
        /*0008*/ 	.dword	precalc_xorwow_offset_matrix
	.align		8
        /*0010*/ 	.dword	mrg32k3aM1
	.align		8
        /*0018*/ 	.dword	mrg32k3aM2
	.align		8
        /*0020*/ 	.dword	mrg32k3aM1SubSeq
	.align		8
        /*0028*/ 	.dword	mrg32k3aM2SubSeq
	.align		8
        /*0030*/ 	.dword	mrg32k3aM1Seq
	.align		8
        /*0038*/ 	.dword	mrg32k3aM2Seq
	.align		8
        /*0040*/ 	.dword	_ZN48_INTERNAL_12cf7792_17_RreluWithNoise_cu_512e7e354cuda3std3__45__cpo5beginE
	.align		8
        /*0048*/ 	.dword	_ZN48_INTERNAL_12cf7792_17_RreluWithNoise_cu_512e7e354cuda3std3__45__cpo3endE
	.align		8
        /*0050*/ 	.dword	_ZN48_INTERNAL_12cf7792_17_RreluWithNoise_cu_512e7e354cuda3std3__45__cpo6cbeginE
	.align		8
        /*0058*/ 	.dword	_ZN48_INTERNAL_12cf7792_17_RreluWithNoise_cu_512e7e354cuda3std3__45__cpo4cendE
	.align		8
        /*0060*/ 	.dword	_ZN48_INTERNAL_12cf7792_17_RreluWithNoise_cu_512e7e354cuda3std3__45__cpo6rbeginE
	.align		8
        /*0068*/ 	.dword	_ZN48_INTERNAL_12cf7792_17_RreluWithNoise_cu_512e7e354cuda3std3__45__cpo4rendE
	.align		8
        /*0070*/ 	.dword	_ZN48_INTERNAL_12cf7792_17_RreluWithNoise_cu_512e7e354cuda3std3__45__cpo7crbeginE
	.align		8
        /*0078*/ 	.dword	_ZN48_INTERNAL_12cf7792_17_RreluWithNoise_cu_512e7e354cuda3std3__45__cpo5crendE
	.align		8
        /*0080*/ 	.dword	_ZN48_INTERNAL_12cf7792_17_RreluWithNoise_cu_512e7e354cuda3std3__450_GLOBAL__N__12cf7792_17_RreluWithNoise_cu_512e7e356ignoreE
	.align		8
        /*0088*/ 	.dword	_ZN48_INTERNAL_12cf7792_17_RreluWithNoise_cu_512e7e354cuda3std3__419piecewise_constructE
	.align		8
        /*0090*/ 	.dword	_ZN48_INTERNAL_12cf7792_17_RreluWithNoise_cu_512e7e354cuda3std3__48in_placeE
	.align		8
        /*0098*/ 	.dword	_ZN48_INTERNAL_12cf7792_17_RreluWithNoise_cu_512e7e354cuda3std3__420unreachable_sentinelE
	.align		8
        /*00a0*/ 	.dword	_ZN48_INTERNAL_12cf7792_17_RreluWithNoise_cu_512e7e354cuda3std6ranges3__45__cpo4swapE
	.align		8
        /*00a8*/ 	.dword	_ZN48_INTERNAL_12cf7792_17_RreluWithNoise_cu_512e7e354cuda3std6ranges3__45__cpo9iter_moveE
	.align		8
        /*00b0*/ 	.dword	_ZN48_INTERNAL_12cf7792_17_RreluWithNoise_cu_512e7e354cuda3std6ranges3__45__cpo5beginE
	.align		8
        /*00b8*/ 	.dword	_ZN48_INTERNAL_12cf7792_17_RreluWithNoise_cu_512e7e354cuda3std6ranges3__45__cpo3endE
	.align		8
        /*00c0*/ 	.dword	_ZN48_INTERNAL_12cf7792_17_RreluWithNoise_cu_512e7e354cuda3std6ranges3__45__cpo6cbeginE
	.align		8
        /*00c8*/ 	.dword	_ZN48_INTERNAL_12cf7792_17_RreluWithNoise_cu_512e7e354cuda3std6ranges3__45__cpo4cendE
	.align		8
        /*00d0*/ 	.dword	_ZN48_INTERNAL_12cf7792_17_RreluWithNoise_cu_512e7e354cuda3std6ranges3__45__cpo7advanceE
	.align		8
        /*00d8*/ 	.dword	_ZN48_INTERNAL_12cf7792_17_RreluWithNoise_cu_512e7e354cuda3std6ranges3__45__cpo9iter_swapE
	.align		8
        /*00e0*/ 	.dword	_ZN48_INTERNAL_12cf7792_17_RreluWithNoise_cu_512e7e354cuda3std6ranges3__45__cpo4nextE
	.align		8
        /*00e8*/ 	.dword	_ZN48_INTERNAL_12cf7792_17_RreluWithNoise_cu_512e7e354cuda3std6ranges3__45__cpo4prevE
	.align		8
        /*00f0*/ 	.dword	_ZN48_INTERNAL_12cf7792_17_RreluWithNoise_cu_512e7e354cuda3std6ranges3__45__cpo4dataE
	.align		8
        /*00f8*/ 	.dword	_ZN48_INTERNAL_12cf7792_17_RreluWithNoise_cu_512e7e354cuda3std6ranges3__45__cpo5cdataE
	.align		8
        /*0100*/ 	.dword	_ZN48_INTERNAL_12cf7792_17_RreluWithNoise_cu_512e7e354cuda3std6ranges3__45__cpo4sizeE
	.align		8
        /*0108*/ 	.dword	_ZN48_INTERNAL_12cf7792_17_RreluWithNoise_cu_512e7e354cuda3std6ranges3__45__cpo5ssizeE
	.align		8
        /*0110*/ 	.dword	_ZN48_INTERNAL_12cf7792_17_RreluWithNoise_cu_512e7e354cuda3std6ranges3__45__cpo8distanceE
	.align		8
        /*0118*/ 	.dword	_ZN48_INTERNAL_12cf7792_17_RreluWithNoise_cu_512e7e356thrust23THRUST_300001_SM_900_NS6system6detail10sequential3seqE


//--------------------- .nv.constant3             --------------------------
	.section	.nv.constant3,"a",@progbits
	.align	8
.nv.constant3:
	.type		__cr_lgamma_table,@object
	.size		__cr_lgamma_table,(.L_8 - __cr_lgamma_table)
__cr_lgamma_table:
        /*0000*/ 	.byte	0x00, 0x00, 0x00, 0x00, 0x00, 0x00, 0x00, 0x00, 0x00, 0x00, 0x00, 0x00, 0x00, 0x00, 0x00, 0x00
        /*0010*/ 	.byte	0xef, 0x39, 0xfa, 0xfe, 0x42, 0x2e, 0xe6, 0x3f, 0x02, 0x20, 0x2a, 0xfa, 0x0b, 0xab, 0xfc, 0x3f
        /*0020*/ 	.byte	0xf9, 0x2c, 0x92, 0x7c, 0xa7, 0x6c, 0x09, 0x40, 0xc9, 0x79, 0x44, 0x3c, 0x64, 0x26, 0x13, 0x40
        /*0030*/ 	.byte	0xca, 0x01, 0xcf, 0x3a, 0x27, 0x51, 0x1a, 0x40, 0x30, 0xcc, 0x2d, 0xf3, 0xe1, 0x0c, 0x21, 0x40
        /*0040*/ 	.byte	0x0d, 0xb7, 0xfc, 0x82, 0x8e, 0x35, 0x25, 0x40
.L_8:


//--------------------- .text._ZN2at6native28rrelu_with_noise_cuda_kernelIN3c108BFloat16ELi4EZNS0_28_rrelu_with_noise_cuda_trainIS3_EEvRNS_6TensorERKS5_S6_RKNS2_6ScalarESB_St8optionalINS_9GeneratorEEEUlP24curandStatePhilox4_32_10E0_EEviNS_15PhiloxCudaStateEPT_PKSJ_SK_ddRKT1_ --------------------------
	.section	.text._ZN2at6native28rrelu_with_noise_cuda_kernelIN3c108BFloat16ELi4EZNS0_28_rrelu_with_noise_cuda_trainIS3_EEvRNS_6TensorERKS5_S6_RKNS2_6ScalarESB_St8optionalINS_9GeneratorEEEUlP24curandStatePhilox4_32_10E0_EEviNS_15PhiloxCudaStateEPT_PKSJ_SK_ddRKT1_,"ax",@progbits
	.align	128
        .global         _ZN2at6native28rrelu_with_noise_cuda_kernelIN3c108BFloat16ELi4EZNS0_28_rrelu_with_noise_cuda_trainIS3_EEvRNS_6TensorERKS5_S6_RKNS2_6ScalarESB_St8optionalINS_9GeneratorEEEUlP24curandStatePhilox4_32_10E0_EEviNS_15PhiloxCudaStateEPT_PKSJ_SK_ddRKT1_
        .type           _ZN2at6native28rrelu_with_noise_cuda_kernelIN3c108BFloat16ELi4EZNS0_28_rrelu_with_noise_cuda_trainIS3_EEvRNS_6TensorERKS5_S6_RKNS2_6ScalarESB_St8optionalINS_9GeneratorEEEUlP24curandStatePhilox4_32_10E0_EEviNS_15PhiloxCudaStateEPT_PKSJ_SK_ddRKT1_,@function
        .size           _ZN2at6native28rrelu_with_noise_cuda_kernelIN3c108BFloat16ELi4EZNS0_28_rrelu_with_noise_cuda_trainIS3_EEvRNS_6TensorERKS5_S6_RKNS2_6ScalarESB_St8optionalINS_9GeneratorEEEUlP24curandStatePhilox4_32_10E0_EEviNS_15PhiloxCudaStateEPT_PKSJ_SK_ddRKT1_,(.L_x_97 - _ZN2at6native28rrelu_with_noise_cuda_kernelIN3c108BFloat16ELi4EZNS0_28_rrelu_with_noise_cuda_trainIS3_EEvRNS_6TensorERKS5_S6_RKNS2_6ScalarESB_St8optionalINS_9GeneratorEEEUlP24curandStatePhilox4_32_10E0_EEviNS_15PhiloxCudaStateEPT_PKSJ_SK_ddRKT1_)
        .other          _ZN2at6native28rrelu_with_noise_cuda_kernelIN3c108BFloat16ELi4EZNS0_28_rrelu_with_noise_cuda_trainIS3_EEvRNS_6TensorERKS5_S6_RKNS2_6ScalarESB_St8optionalINS_9GeneratorEEEUlP24curandStatePhilox4_32_10E0_EEviNS_15PhiloxCudaStateEPT_PKSJ_SK_ddRKT1_,@"STO_CUDA_ENTRY STV_DEFAULT"
_ZN2at6native28rrelu_with_noise_cuda_kernelIN3c108BFloat16ELi4EZNS0_28_rrelu_with_noise_cuda_trainIS3_EEvRNS_6TensorERKS5_S6_RKNS2_6ScalarESB_St8optionalINS_9GeneratorEEEUlP24curandStatePhilox4_32_10E0_EEviNS_15PhiloxCudaStateEPT_PKSJ_SK_ddRKT1_:
.text._ZN2at6native28rrelu_with_noise_cuda_kernelIN3c108BFloat16ELi4EZNS0_28_rrelu_with_noise_cuda_trainIS3_EEvRNS_6TensorERKS5_S6_RKNS2_6ScalarESB_St8optionalINS_9GeneratorEEEUlP24curandStatePhilox4_32_10E0_EEviNS_15PhiloxCudaStateEPT_PKSJ_SK_ddRKT1_:
[----:B------:R-:W-:Y:S08]  /*0000*/  LDC R1, c[0x0][0x28] ;  /* 0x00000a00ff017b82 */ /* 0x000ff00000000800 */
[----:B------:R-:W0:Y:S01]  /*0010*/  LDC R0, c[0x0][0x220] ;  /* 0x00008800ff007b82 */ /* 0x000e220000000800 */
[----:B------:R-:W-:Y:S02]  /*0020*/  ULDC.U8 UR4, c[0x0][0x22c] ;  /* 0x00008b0000047ab9 */ /* 0x000fe40000000000 */
[----:B------:R-:W-:Y:S01]  /*0030*/  ISETP.NE.AND P0, PT, RZ, UR4, PT ;  /* 0x00000004ff007c0c */ /* 0x000fe2000bf05270 */
[----:B------:R-:W-:-:S04]  /*0040*/  ULDC.64 UR4, c[0x0][0x208] ;  /* 0x0000820000047ab9 */ /* 0x000fc80000000a00 */
[----:B------:R-:W1:Y:S01]  /*0050*/  LDC R31, c[0x0][0x224] ;  /* 0x00008900ff1f7b82 */ /* 0x000e620000000800 */
[----:B------:R-:W-:Y:S01]  /*0060*/  ULDC.64 UR6, c[0x0][0x218] ;  /* 0x0000860000067ab9 */ /* 0x000fe20000000a00 */
[----:B------:R-:W2:Y:S01]  /*0070*/  S2R R49, SR_CTAID.X ;  /* 0x0000000000317919 */ /* 0x000ea20000002500 */
[----:B------:R-:W2:Y:S05]  /*0080*/  S2R R10, SR_TID.X ;  /* 0x00000000000a7919 */ /* 0x000eaa0000002100 */
[----:B------:R-:W3:Y:S01]  /*0090*/  @P0 LDC R7, c[0x0][0x228] ;  /* 0x00008a00ff070b82 */ /* 0x000ee20000000800 */
[----:B0-----:R-:W-:-:S07]  /*00a0*/  @P0 MOV R2, R0 ;  /* 0x0000000000020202 */ /* 0x001fce0000000f00 */
[----:B------:R-:W0:Y:S01]  /*00b0*/  LDC R12, c[0x0][0x210] ;  /* 0x00008400ff0c7b82 */ /* 0x000e220000000800 */
[----:B-1----:R-:W-:-:S06]  /*00c0*/  @P0 IMAD.MOV.U32 R3, RZ, RZ, R31 ;  /* 0x000000ffff030224 */ /* 0x002fcc00078e001f */
[----:B------:R-:W3:Y:S01]  /*00d0*/  @P0 LDG.E.64 R2, desc[UR4][R2.64] ;  /* 0x0000000402020981 */ /* 0x000ee2000c1e1b00 */
[----:B------:R-:W-:Y:S01]  /*00e0*/  MOV R20, UR6 ;  /* 0x0000000600147c02 */ /* 0x000fe20008000f00 */
[----:B------:R-:W-:-:S06]  /*00f0*/  IMAD.U32 R21, RZ, RZ, UR7 ;  /* 0x00000007ff157e24 */ /* 0x000fcc000f8e00ff */
[----:B------:R-:W4:Y:S01]  /*0100*/  @P0 LDG.E.64 R20, desc[UR4][R20.64] ;  /* 0x0000000414140981 */ /* 0x000f22000c1e1b00 */
[----:B------:R-:W-:Y:S01]  /*0110*/  ULDC UR6, c[0x0][0x0] ;  /* 0x0000000000067ab9 */ /* 0x000fe20000000800 */
[----:B------:R-:W1:Y:S01]  /*0120*/  LDC R46, c[0x0][0xc] ;  /* 0x00000300ff2e7b82 */ /* 0x000e620000000800 */
[----:B--2---:R-:W-:Y:S01]  /*0130*/  IMAD R49, R49, UR6, R10 ;  /* 0x0000000631317c24 */ /* 0x004fe2000f8e020a */
[----:B0-----:R-:W-:-:S04]  /*0140*/  IADD3 R12, R12, -0x1, RZ ;  /* 0xffffffff0c0c7810 */ /* 0x001fc80007ffe0ff */
[----:B------:R-:W-:Y:S01]  /*0150*/  SHF.R.S32.HI R11, RZ, 0x1f, R49 ;  /* 0x0000001fff0b7819 */ /* 0x000fe20000011431 */
[----:B-1----:R-:W-:-:S05]  /*0160*/  IMAD R19, R46, UR6, RZ ;  /* 0x000000062e137c24 */ /* 0x002fca000f8e02ff */
[----:B------:R-:W-:-:S04]  /*0170*/  SHF.L.U32 R19, R19, 0x2, RZ ;  /* 0x0000000213137819 */ /* 0x000fc800000006ff */
[----:B------:R-:W-:-:S04]  /*0180*/  IABS R8, R19 ;  /* 0x0000001300087213 */ /* 0x000fc80000000000 */
[----:B------:R-:W0:Y:S08]  /*0190*/  I2F.RP R6, R8 ;  /* 0x0000000800067306 */ /* 0x000e300000209400 */
[----:B0-----:R-:W0:Y:S02]  /*01a0*/  MUFU.RCP R6, R6 ;  /* 0x0000000600067308 */ /* 0x001e240000001000 */
[----:B0-----:R-:W-:-:S06]  /*01b0*/  VIADD R4, R6, 0xffffffe ;  /* 0x0ffffffe06047836 */ /* 0x001fcc0000000000 */
[----:B------:R0:W1:Y:S02]  /*01c0*/  F2I.FTZ.U32.TRUNC.NTZ R5, R4 ;  /* 0x0000000400057305 */ /* 0x000064000021f000 */
[----:B0-----:R-:W-:Y:S01]  /*01d0*/  IMAD.MOV.U32 R4, RZ, RZ, RZ ;  /* 0x000000ffff047224 */ /* 0x001fe200078e00ff */
[----:B-1----:R-:W-:Y:S02]  /*01e0*/  IADD3 R9, RZ, -R5, RZ ;  /* 0x80000005ff097210 */ /* 0x002fe40007ffe0ff */
[----:B---3--:R-:W-:-:S03]  /*01f0*/  @P0 IADD3 R0, P1, R2, R7, RZ ;  /* 0x0000000702000210 */ /* 0x008fc60007f3e0ff */
[----:B------:R-:W-:Y:S01]  /*0200*/  IMAD R7, R9, R8, RZ ;  /* 0x0000000809077224 */ /* 0x000fe200078e02ff */
[----:B------:R-:W-:Y:S02]  /*0210*/  IABS R2, R19 ;  /* 0x0000001300027213 */ /* 0x000fe40000000000 */
[----:B------:R-:W-:Y:S01]  /*0220*/  IABS R9, R12 ;  /* 0x0000000c00097213 */ /* 0x000fe20000000000 */
[----:B------:R-:W-:Y:S01]  /*0230*/  @P0 IMAD.X R31, RZ, RZ, R3, P1 ;  /* 0x000000ffff1f0224 */ /* 0x000fe200008e0603 */
[----:B------:R-:W-:Y:S01]  /*0240*/  IADD3 R3, RZ, -R2, RZ ;  /* 0x80000002ff037210 */ /* 0x000fe20007ffe0ff */
[----:B------:R-:W-:Y:S01]  /*0250*/  IMAD.HI.U32 R14, R5, R7, R4 ;  /* 0x00000007050e7227 */ /* 0x000fe200078e0004 */
[----:B----4-:R-:W-:Y:S02]  /*0260*/  IADD3 R43, R20, 0x3c6ef372, RZ ;  /* 0x3c6ef372142b7810 */ /* 0x010fe40007ffe0ff */
[--C-:B------:R-:W-:Y:S01]  /*0270*/  SHF.R.U64 R10, R0, 0x2, R31.reuse ;  /* 0x00000002000a7819 */ /* 0x100fe2000000121f */
[----:B------:R-:W-:Y:S01]  /*0280*/  IMAD.WIDE.U32 R4, R49, -0x326172a9, RZ ;  /* 0xcd9e8d5731047825 */ /* 0x000fe200078e00ff */
[----:B------:R-:W-:-:S02]  /*0290*/  SHF.R.U32.HI R31, RZ, 0x2, R31 ;  /* 0x00000002ff1f7819 */ /* 0x000fc4000001161f */
[----:B------:R-:W-:Y:S01]  /*02a0*/  IADD3 R41, R21, 0x32370b8f, RZ ;  /* 0x32370b8f15297810 */ /* 0x000fe20007ffe0ff */
[----:B------:R-:W-:Y:S01]  /*02b0*/  IMAD.WIDE.U32 R6, R10, -0x2daee0ad, RZ ;  /* 0xd2511f530a067825 */ /* 0x000fe200078e00ff */
[----:B------:R-:W-:Y:S02]  /*02c0*/  LOP3.LUT R2, R5, R31, R20, 0x96, !PT ;  /* 0x0000001f05027212 */ /* 0x000fe400078e9614 */
[----:B------:R-:W-:Y:S01]  /*02d0*/  MOV R5, R3 ;  /* 0x0000000300057202 */ /* 0x000fe20000000f00 */
[----:B------:R-:W-:Y:S01]  /*02e0*/  IMAD.HI.U32 R14, R14, R9, RZ ;  /* 0x000000090e0e7227 */ /* 0x000fe200078e00ff */
[C---:B------:R-:W-:Y:S02]  /*02f0*/  LOP3.LUT R16, R21.reuse, R7, R11, 0x96, !PT ;  /* 0x0000000715107212 */ /* 0x040fe400078e960b */
[----:B------:R-:W-:Y:S01]  /*0300*/  IADD3 R40, R20, -0x255992d5, RZ ;  /* 0xdaa66d2b14287810 */ /* 0x000fe20007ffe0ff */
[C---:B------:R-:W-:Y:S01]  /*0310*/  VIADD R45, R21.reuse, 0xbb67ae85 ;  /* 0xbb67ae85152d7836 */ /* 0x040fe20000000000 */
[----:B------:R-:W-:Y:S01]  /*0320*/  IADD3 R38, R21, -0x126145ec, RZ ;  /* 0xed9eba1415267810 */ /* 0x000fe20007ffe0ff */
[----:B------:R-:W-:Y:S01]  /*0330*/  IMAD.WIDE.U32 R2, R2, -0x2daee0ad, RZ ;  /* 0xd2511f5302027825 */ /* 0x000fe200078e00ff */
[----:B------:R-:W-:-:S02]  /*0340*/  IADD3 R36, R20, 0x1715609d, RZ ;  /* 0x1715609d14247810 */ /* 0x000fc40007ffe0ff */
[----:B------:R-:W-:Y:S01]  /*0350*/  IADD3 R35, R20, -0x4ab325aa, RZ ;  /* 0xb54cda5614237810 */ /* 0x000fe20007ffe0ff */
[----:B------:R-:W-:Y:S01]  /*0360*/  IMAD R9, R14, R5, R9 ;  /* 0x000000050e097224 */ /* 0x000fe200078e0209 */
[----:B------:R-:W-:Y:S01]  /*0370*/  LOP3.LUT R6, R3, R6, R45, 0x96, !PT ;  /* 0x0000000603067212 */ /* 0x000fe200078e962d */
[----:B------:R-:W-:-:S03]  /*0380*/  IMAD.WIDE.U32 R16, R16, -0x326172a9, RZ ;  /* 0xcd9e8d5710107825 */ /* 0x000fc600078e00ff */
[----:B------:R-:W-:Y:S01]  /*0390*/  ISETP.GT.U32.AND P2, PT, R8, R9, PT ;  /* 0x000000090800720c */ /* 0x000fe20003f44070 */
[----:B------:R-:W-:Y:S02]  /*03a0*/  VIADD R44, R20, 0x9e3779b9 ;  /* 0x9e3779b9142c7836 */ /* 0x000fe40000000000 */
[----:B------:R-:W-:-:S03]  /*03b0*/  IMAD.WIDE.U32 R6, R6, -0x326172a9, RZ ;  /* 0xcd9e8d5706067825 */ /* 0x000fc600078e00ff */
[----:B------:R-:W-:Y:S01]  /*03c0*/  LOP3.LUT R22, R17, R44, R4, 0x96, !PT ;  /* 0x0000002c11167212 */ /* 0x000fe200078e9604 */
[----:B------:R-:W-:Y:S01]  /*03d0*/  VIADD R42, R21, 0x76cf5d0a ;  /* 0x76cf5d0a152a7836 */ /* 0x000fe20000000000 */
[----:B------:R-:W-:Y:S01]  /*03e0*/  LOP3.LUT R3, R7, R16, R43, 0x96, !PT ;  /* 0x0000001007037212 */ /* 0x000fe200078e962b */
[----:B------:R-:W-:Y:S02]  /*03f0*/  VIADD R39, R20, 0x78dde6e4 ;  /* 0x78dde6e414277836 */ /* 0x000fe40000000000 */
[----:B------:R-:W-:-:S04]  /*0400*/  IMAD.WIDE.U32 R22, R22, -0x2daee0ad, RZ ;  /* 0xd2511f5316167825 */ /* 0x000fc800078e00ff */
[----:B------:R-:W-:Y:S01]  /*0410*/  @!P2 IMAD.IADD R9, R9, 0x1, -R8 ;  /* 0x000000010909a824 */ /* 0x000fe200078e0a08 */
[----:B------:R-:W-:Y:S01]  /*0420*/  LOP3.LUT R4, R23, R2, R42, 0x96, !PT ;  /* 0x0000000217047212 */ /* 0x000fe200078e962a */
[----:B------:R-:W-:-:S03]  /*0430*/  IMAD.WIDE.U32 R2, R3, -0x2daee0ad, RZ ;  /* 0xd2511f5303027825 */ /* 0x000fc600078e00ff */
[----:B------:R-:W-:Y:S01]  /*0440*/  ISETP.GE.U32.AND P0, PT, R9, R8, PT ;  /* 0x000000080900720c */ /* 0x000fe20003f06070 */
[----:B------:R-:W-:Y:S01]  /*0450*/  IMAD.WIDE.U32 R4, R4, -0x326172a9, RZ ;  /* 0xcd9e8d5704047825 */ /* 0x000fe200078e00ff */
[----:B------:R-:W-:Y:S02]  /*0460*/  LOP3.LUT R13, R3, R22, R41, 0x96, !PT ;  /* 0x00000016030d7212 */ /* 0x000fe400078e9629 */
[----:B------:R-:W-:Y:S01]  /*0470*/  LOP3.LUT R3, R12, R19, RZ, 0x3c, !PT ;  /* 0x000000130c037212 */ /* 0x000fe200078e3cff */
[----:B------:R-:W-:Y:S01]  /*0480*/  @!P2 VIADD R14, R14, 0x1 ;  /* 0x000000010e0ea836 */ /* 0x000fe20000000000 */
[----:B------:R-:W-:Y:S01]  /*0490*/  LOP3.LUT R16, R5, R6, R40, 0x96, !PT ;  /* 0x0000000605107212 */ /* 0x000fe200078e9628 */
[----:B------:R-:W-:Y:S01]  /*04a0*/  IMAD.WIDE.U32 R12, R13, -0x326172a9, RZ ;  /* 0xcd9e8d570d0c7825 */ /* 0x000fe200078e00ff */
[----:B------:R-:W-:Y:S02]  /*04b0*/  ISETP.GE.AND P1, PT, R3, RZ, PT ;  /* 0x000000ff0300720c */ /* 0x000fe40003f26270 */
[----:B------:R-:W-:Y:S01]  /*04c0*/  ISETP.NE.AND P2, PT, R19, RZ, PT ;  /* 0x000000ff1300720c */ /* 0x000fe20003f45270 */
[----:B------:R-:W-:Y:S01]  /*04d0*/  IMAD.WIDE.U32 R16, R16, -0x2daee0ad, RZ ;  /* 0xd2511f5310107825 */ /* 0x000fe200078e00ff */
[----:B------:R-:W-:-:S02]  /*04e0*/  LOP3.LUT R6, R13, R4, R39, 0x96, !PT ;  /* 0x000000040d067212 */ /* 0x000fc400078e9627 */
[----:B------:R-:W-:Y:S01]  /*04f0*/  @P0 IADD3 R14, R14, 0x1, RZ ;  /* 0x000000010e0e0810 */ /* 0x000fe20007ffe0ff */
[----:B------:R-:W-:Y:S01]  /*0500*/  VIADD R37, R21, 0xa9066899 ;  /* 0xa906689915257836 */ /* 0x000fe20000000000 */
[----:B------:R-:W-:Y:S01]  /*0510*/  LOP3.LUT R8, R17, R2, R38, 0x96, !PT ;  /* 0x0000000211087212 */ /* 0x000fe200078e9626 */
[----:B------:R-:W-:Y:S01]  /*0520*/  IMAD.WIDE.U32 R6, R6, -0x2daee0ad, RZ ;  /* 0xd2511f5306067825 */ /* 0x000fe200078e00ff */
[----:B------:R-:W-:-:S03]  /*0530*/  IADD3 R17, R20, 0x5384540f, RZ ;  /* 0x5384540f14117810 */ /* 0x000fc60007ffe0ff */
[----:B------:R-:W-:Y:S01]  /*0540*/  IMAD.WIDE.U32 R8, R8, -0x326172a9, RZ ;  /* 0xcd9e8d5708087825 */ /* 0x000fe200078e00ff */
[----:B------:R-:W-:-:S03]  /*0550*/  LOP3.LUT R2, R7, R16, R37, 0x96, !PT ;  /* 0x0000001007027212 */ /* 0x000fc600078e9625 */
[----:B------:R-:W-:Y:S01]  /*0560*/  @!P1 IMAD.MOV R14, RZ, RZ, -R14 ;  /* 0x000000ffff0e9224 */ /* 0x000fe200078e0a0e */
[----:B------:R-:W-:Y:S01]  /*0570*/  @!P2 LOP3.LUT R14, RZ, R19, RZ, 0x33, !PT ;  /* 0x00000013ff0ea212 */ /* 0x000fe200078e33ff */
[----:B------:R-:W-:Y:S01]  /*0580*/  IMAD.WIDE.U32 R2, R2, -0x326172a9, RZ ;  /* 0xcd9e8d5702027825 */ /* 0x000fe200078e00ff */
[----:B------:R-:W-:Y:S02]  /*0590*/  LOP3.LUT R4, R9, R12, R36, 0x96, !PT ;  /* 0x0000000c09047212 */ /* 0x000fe400078e9624 */
[----:B------:R-:W-:Y:S01]  /*05a0*/  IADD3 R14, R14, 0x1, RZ ;  /* 0x000000010e0e7810 */ /* 0x000fe20007ffe0ff */
[----:B------:R-:W-:Y:S01]  /*05b0*/  VIADD R34, R21, 0x646e171e ;  /* 0x646e171e15227836 */ /* 0x000fe20000000000 */
[----:B------:R-:W-:Y:S01]  /*05c0*/  LOP3.LUT R8, R3, R8, R35, 0x96, !PT ;  /* 0x0000000803087212 */ /* 0x000fe200078e9623 */
[----:B------:R-:W-:-:S04]  /*05d0*/  IMAD.WIDE.U32 R4, R4, -0x2daee0ad, RZ ;  /* 0xd2511f5304047825 */ /* 0x000fc800078e00ff */
[----:B------:R-:W-:Y:S01]  /*05e0*/  IMAD R19, R19, R14, RZ ;  /* 0x0000000e13137224 */ /* 0x000fe200078e02ff */
[----:B------:R-:W-:Y:S01]  /*05f0*/  LOP3.LUT R6, R5, R6, R34, 0x96, !PT ;  /* 0x0000000605067212 */ /* 0x000fe200078e9622 */
[----:B------:R-:W-:Y:S02]  /*0600*/  VIADD R18, R21, 0x1fd5c5a3 ;  /* 0x1fd5c5a315127836 */ /* 0x000fe40000000000 */
[----:B------:R-:W-:Y:S01]  /*0610*/  IMAD.WIDE.U32 R8, R8, -0x2daee0ad, RZ ;  /* 0xd2511f5308087825 */ /* 0x000fe200078e00ff */
[----:B------:R-:W-:-:S03]  /*0620*/  ISETP.GE.AND P0, PT, R49, R19, PT ;  /* 0x000000133100720c */ /* 0x000fc60003f06270 */
[----:B------:R-:W-:Y:S01]  /*0630*/  IMAD.WIDE.U32 R6, R6, -0x326172a9, RZ ;  /* 0xcd9e8d5706067825 */ /* 0x000fe200078e00ff */
[----:B------:R-:W-:-:S03]  /*0640*/  LOP3.LUT R3, R9, R4, R18, 0x96, !PT ;  /* 0x0000000409037212 */ /* 0x000fc600078e9612 */
[----:B------:R-:W-:Y:S01]  /*0650*/  VIADD R16, R20, 0xf1bbcdc8 ;  /* 0xf1bbcdc814107836 */ /* 0x000fe20000000000 */
[----:B------:R-:W-:Y:S01]  /*0660*/  LOP3.LUT R4, R7, R2, R17, 0x96, !PT ;  /* 0x0000000207047212 */ /* 0x000fe200078e9611 */
[----:B------:R-:W-:-:S04]  /*0670*/  IMAD.WIDE.U32 R2, R3, -0x326172a9, RZ ;  /* 0xcd9e8d5703027825 */ /* 0x000fc800078e00ff */
[----:B------:R-:W-:Y:S01]  /*0680*/  IMAD.WIDE.U32 R4, R4, -0x2daee0ad, RZ ;  /* 0xd2511f5304047825 */ /* 0x000fe200078e00ff */
[----:B------:R-:W-:Y:S06]  /*0690*/  @P0 EXIT ;  /* 0x000000000000094d */ /* 0x000fec0003800000 */
[----:B------:R-:W0:Y:S01]  /*06a0*/  LDC.64 R28, c[0x0][0x248] ;  /* 0x00009200ff1c7b82 */ /* 0x000e220000000a00 */
[C---:B------:R-:W-:Y:S01]  /*06b0*/  IADD3 R15, R21.reuse, -0x24c28bd8, RZ ;  /* 0xdb3d7428150f7810 */ /* 0x040fe20007ffe0ff */
[----:B------:R-:W-:Y:S01]  /*06c0*/  VIADD R14, R21, 0x96a522ad ;  /* 0x96a522ad150e7836 */ /* 0x000fe20000000000 */
[----:B------:R-:W-:Y:S01]  /*06d0*/  LOP3.LUT R7, R3, R6, R16, 0x96, !PT ;  /* 0x0000000603077212 */ /* 0x000fe200078e9610 */
[----:B------:R-:W-:Y:S01]  /*06e0*/  ULDC.64 UR8, c[0x0][0x250] ;  /* 0x0000940000087ab9 */ /* 0x000fe20000000a00 */
[----:B------:R-:W-:Y:S01]  /*06f0*/  LOP3.LUT R6, R5, R8, R15, 0x96, !PT ;  /* 0x0000000805067212 */ /* 0x000fe200078e960f */
[----:B------:R-:W-:Y:S01]  /*0700*/  IMAD.MOV.U32 R9, RZ, RZ, R31 ;  /* 0x000000ffff097224 */ /* 0x000fe200078e001f */
[----:B------:R-:W-:Y:S01]  /*0710*/  IADD3 R12, R20, -0x700cb87f, RZ ;  /* 0x8ff34781140c7810 */ /* 0x000fe20007ffe0ff */
[----:B------:R-:W1:Y:S01]  /*0720*/  LDC R13, c[0x0][0x210] ;  /* 0x00008400ff0d7b82 */ /* 0x000e620000000800 */
[----:B------:R-:W-:Y:S01]  /*0730*/  IMAD.HI.U32 R3, R7, -0x2daee0ad, RZ ;  /* 0xd2511f5307037827 */ /* 0x000fe200078e00ff */
[----:B------:R-:W-:Y:S01]  /*0740*/  MOV R8, R7 ;  /* 0x0000000700087202 */ /* 0x000fe20000000f00 */
[----:B------:R-:W-:-:S02]  /*0750*/  ULDC.64 UR10, c[0x0][0x248] ;  /* 0x00009200000a7ab9 */ /* 0x000fc40000000a00 */
[C---:B------:R-:W-:Y:S01]  /*0760*/  IMAD.HI.U32 R5, R6.reuse, -0x326172a9, RZ ;  /* 0xcd9e8d5706057827 */ /* 0x040fe200078e00ff */
[----:B------:R-:W-:Y:S02]  /*0770*/  LOP3.LUT R3, R3, R4, R14, 0x96, !PT ;  /* 0x0000000403037212 */ /* 0x000fe400078e960e */
[----:B------:R-:W2:Y:S01]  /*0780*/  LDC.64 R22, c[0x0][0x230] ;  /* 0x00008c00ff167b82 */ /* 0x000ea20000000a00 */
[----:B------:R-:W-:Y:S01]  /*0790*/  IMAD R6, R6, -0x326172a9, RZ ;  /* 0xcd9e8d5706067824 */ /* 0x000fe200078e02ff */
[----:B------:R-:W-:Y:S02]  /*07a0*/  LOP3.LUT R5, R5, R2, R12, 0x96, !PT ;  /* 0x0000000205057212 */ /* 0x000fe400078e960c */
[----:B------:R-:W-:-:S03]  /*07b0*/  LOP3.LUT R4, R0, 0x3, RZ, 0xc0, !PT ;  /* 0x0000000300047812 */ /* 0x000fc600078ec0ff */
[----:B------:R-:W-:Y:S01]  /*07c0*/  IMAD.MOV.U32 R7, RZ, RZ, R5 ;  /* 0x000000ffff077224 */ /* 0x000fe200078e0005 */
[----:B------:R-:W3:Y:S01]  /*07d0*/  LDC.64 R24, c[0x0][0x240] ;  /* 0x00009000ff187b82 */ /* 0x000ee20000000a00 */
[----:B0-----:R-:W-:Y:S01]  /*07e0*/  DADD R28, -R28, UR8 ;  /* 0x000000081c1c7e29 */ /* 0x001fe20008000100 */
[----:B------:R-:W-:Y:S01]  /*07f0*/  MOV R5, R3 ;  /* 0x0000000300057202 */ /* 0x000fe20000000f00 */
[----:B------:R-:W-:-:S05]  /*0800*/  IMAD.MOV.U32 R3, RZ, RZ, R49 ;  /* 0x000000ffff037224 */ /* 0x000fca00078e0031 */
[----:B------:R-:W0:Y:S04]  /*0810*/  LDC.64 R26, c[0x0][0x238] ;  /* 0x00008e00ff1a7b82 */ /* 0x000e280000000a00 */
.L_x_12:
[----:B------:R-:W-:Y:S01]  /*0820*/  IADD3 R10, R10, 0x1, RZ ;  /* 0x000000010a0a7810 */ /* 0x000fe20007ffe0ff */
[----:B------:R-:W-:Y:S03]  /*0830*/  BSSY B0, `(.L_x_0) ;  /* 0x000000c000007945 */ /* 0x000fe60003800000 */
[C---:B------:R-:W-:Y:S01]  /*0840*/  ISETP.NE.AND P0, PT, R10.reuse, RZ, PT ;  /* 0x000000ff0a00720c */ /* 0x040fe20003f05270 */
[----:B0---4-:R-:W-:-:S12]  /*0850*/  IMAD.HI.U32 R2, R10, -0x2daee0ad, RZ ;  /* 0xd2511f530a027827 */ /* 0x011fd800078e00ff */
[----:B-1----:R-:W-:Y:S05]  /*0860*/  @P0 BRA `(.L_x_1) ;  /* 0x0000000000200947 */ /* 0x002fea0003800000 */
[----:B------:R-:W-:-:S05]  /*0870*/  VIADD R9, R9, 0x1 ;  /* 0x0000000109097836 */ /* 0x000fca0000000000 */
[----:B------:R-:W-:-:S13]  /*0880*/  ISETP.NE.AND P0, PT, R9, RZ, PT ;  /* 0x000000ff0900720c */ /* 0x000fda0003f05270 */
[----:B------:R-:W-:Y:S01]  /*0890*/  @!P0 IADD3 R3, R3, 0x1, RZ ;  /* 0x0000000103038810 */ /* 0x000fe20007ffe0ff */
[----:B------:R-:W-:Y:S02]  /*08a0*/  @!P0 VIADD R0, R11, 0x1 ;  /* 0x000000010b008836 */ /* 0x000fe40000000000 */
[----:B------:R-:W-:Y:S01]  /*08b0*/  @!P0 IMAD.MOV.U32 R9, RZ, RZ, RZ ;  /* 0x000000ffff098224 */ /* 0x000fe200078e00ff */
[----:B------:R-:W-:-:S13]  /*08c0*/  ISETP.NE.AND P1, PT, R3, RZ, !P0 ;  /* 0x000000ff0300720c */ /* 0x000fda0004725270 */
[----:B------:R-:W-:-:S04]  /*08d0*/  @P1 IADD3 R0, R11, RZ, RZ ;  /* 0x000000ff0b001210 */ /* 0x000fc80007ffe0ff */
[----:B------:R-:W-:-:S07]  /*08e0*/  @!P0 MOV R11, R0 ;  /* 0x00000000000b8202 */ /* 0x000fce0000000f00 */
.L_x_1:
[----:B------:R-:W-:Y:S05]  /*08f0*/  BSYNC B0 ;  /* 0x0000000000007941 */ /* 0x000fea0003800000 */
.L_x_0:
[C---:B------:R-:W-:Y:S01]  /*0900*/  IMAD.HI.U32 R0, R3.reuse, -0x326172a9, RZ ;  /* 0xcd9e8d5703007827 */ /* 0x040fe200078e00ff */
[----:B------:R-:W-:Y:S02]  /*0910*/  LOP3.LUT R2, R2, R11, R21, 0x96, !PT ;  /* 0x0000000b02027212 */ /* 0x000fe400078e9615 */
[----:B------:R-:W-:Y:S01]  /*0920*/  ISETP.NE.AND P0, PT, R4, 0x1, PT ;  /* 0x000000010400780c */ /* 0x000fe20003f05270 */
[----:B------:R-:W-:Y:S01]  /*0930*/  IMAD R31, R3, -0x326172a9, RZ ;  /* 0xcd9e8d57031f7824 */ /* 0x000fe200078e02ff */
[----:B------:R-:W-:Y:S01]  /*0940*/  LOP3.LUT R0, R0, R9, R20, 0x96, !PT ;  /* 0x0000000900007212 */ /* 0x000fe200078e9614 */
[----:B------:R-:W-:-:S04]  /*0950*/  IMAD.WIDE.U32 R50, R2, -0x326172a9, RZ ;  /* 0xcd9e8d5702327825 */ /* 0x000fc800078e00ff */
[----:B------:R-:W-:Y:S01]  /*0960*/  IMAD R2, R10, -0x2daee0ad, RZ ;  /* 0xd2511f530a027824 */ /* 0x000fe200078e02ff */
[----:B------:R-:W-:Y:S01]  /*0970*/  LOP3.LUT R31, R51, R31, R44, 0x96, !PT ;  /* 0x0000001f331f7212 */ /* 0x000fe200078e962c */
[----:B------:R-:W-:-:S04]  /*0980*/  IMAD.WIDE.U32 R52, R0, -0x2daee0ad, RZ ;  /* 0xd2511f5300347825 */ /* 0x000fc800078e00ff */
[----:B------:R-:W-:Y:S01]  /*0990*/  IMAD.WIDE.U32 R32, R31, -0x2daee0ad, RZ ;  /* 0xd2511f531f207825 */ /* 0x000fe200078e00ff */
[----:B------:R-:W-:-:S03]  /*09a0*/  LOP3.LUT R2, R53, R2, R45, 0x96, !PT ;  /* 0x0000000235027212 */ /* 0x000fc600078e962d */
[----:B------:R-:W-:Y:S01]  /*09b0*/  IMAD R0, R8, -0x2daee0ad, RZ ;  /* 0xd2511f5308007824 */ /* 0x000fe200078e02ff */
[----:B------:R-:W-:Y:S01]  /*09c0*/  LOP3.LUT R51, R33, R52, R42, 0x96, !PT ;  /* 0x0000003421337212 */ /* 0x000fe200078e962a */
[----:B------:R-:W-:Y:S01]  /*09d0*/  IMAD.WIDE.U32 R30, R2, -0x326172a9, RZ ;  /* 0xcd9e8d57021e7825 */ /* 0x000fe200078e00ff */
[----:B------:R-:W-:-:S03]  /*09e0*/  MOV R2, R5 ;  /* 0x0000000500027202 */ /* 0x000fc60000000f00 */
[----:B------:R-:W-:Y:S01]  /*09f0*/  IMAD.MOV.U32 R47, RZ, RZ, R0 ;  /* 0x000000ffff2f7224 */ /* 0x000fe200078e0000 */
[----:B------:R-:W-:Y:S01]  /*0a00*/  LOP3.LUT R52, R31, R50, R43, 0x96, !PT ;  /* 0x000000321f347212 */ /* 0x000fe200078e962b */
[----:B------:R-:W-:-:S04]  /*0a10*/  IMAD.WIDE.U32 R50, R51, -0x326172a9, RZ ;  /* 0xcd9e8d5733327825 */ /* 0x000fc800078e00ff */
[----:B------:R-:W-:Y:S01]  /*0a20*/  IMAD.WIDE.U32 R52, R52, -0x2daee0ad, RZ ;  /* 0xd2511f5334347825 */ /* 0x000fe200078e00ff */
[----:B------:R-:W-:-:S04]  /*0a30*/  LOP3.LUT R33, R51, R30, R40, 0x96, !PT ;  /* 0x0000001e33217212 */ /* 0x000fc800078e9628 */
        /* <DEDUP_REMOVED lines=19> */
[----:B------:R-:W-:Y:S02]  /*0b70*/  LOP3.LUT R51, R33, R52, R15, 0x96, !PT ;  /* 0x0000003421337212 */ /* 0x000fe400078e960f */
[----:B------:R-:W-:Y:S02]  /*0b80*/  MOV R33, R2 ;  /* 0x0000000200217202 */ /* 0x000fe40000000f00 */
[----:B------:R-:W-:Y:S01]  /*0b90*/  LOP3.LUT R8, R31, R50, R16, 0x96, !PT ;  /* 0x000000321f087212 */ /* 0x000fe200078e9610 */
[----:B------:R-:W-:-:S04]  /*0ba0*/  IMAD.WIDE.U32 R50, R51, -0x326172a9, RZ ;  /* 0xcd9e8d5733327825 */ /* 0x000fc800078e00ff */
[----:B------:R-:W-:Y:S01]  /*0bb0*/  IMAD.MOV.U32 R31, RZ, RZ, R7 ;  /* 0x000000ffff1f7224 */ /* 0x000fe200078e0007 */
[----:B------:R-:W-:Y:S01]  /*0bc0*/  LOP3.LUT R7, R51, R30, R12, 0x96, !PT ;  /* 0x0000001e33077212 */ /* 0x000fe200078e960c */
[----:B------:R-:W-:-:S03]  /*0bd0*/  IMAD.HI.U32 R5, R8, -0x2daee0ad, RZ ;  /* 0xd2511f5308057827 */ /* 0x000fc600078e00ff */
[----:B------:R-:W-:Y:S01]  /*0be0*/  MOV R48, R7 ;  /* 0x0000000700307202 */ /* 0x000fe20000000f00 */
[----:B------:R-:W-:Y:S01]  /*0bf0*/  IMAD.MOV.U32 R30, RZ, RZ, R6 ;  /* 0x000000ffff1e7224 */ /* 0x000fe200078e0006 */
[----:B------:R-:W-:Y:S02]  /*0c00*/  LOP3.LUT R5, R5, R32, R14, 0x96, !PT ;  /* 0x0000002005057212 */ /* 0x000fe400078e960e */
[----:B------:R-:W-:Y:S01]  /*0c10*/  MOV R6, R50 ;  /* 0x0000003200067202 */ /* 0x000fe20000000f00 */
[----:B------:R-:W-:Y:S01]  /*0c20*/  IMAD.MOV.U32 R32, RZ, RZ, R30 ;  /* 0x000000ffff207224 */ /* 0x000fe200078e001e */
[----:B------:R-:W-:Y:S06]  /*0c30*/  @!P0 BRA `(.L_x_2) ;  /* 0x0000000000448947 */ /* 0x000fec0003800000 */
[----:B------:R-:W-:-:S13]  /*0c40*/  ISETP.NE.AND P0, PT, R4, 0x2, PT ;  /* 0x000000020400780c */ /* 0x000fda0003f05270 */
[----:B------:R-:W-:Y:S05]  /*0c50*/  @!P0 BRA `(.L_x_3) ;  /* 0x00000000002c8947 */ /* 0x000fea0003800000 */
[----:B------:R-:W-:Y:S01]  /*0c60*/  ISETP.NE.AND P0, PT, R4, 0x3, PT ;  /* 0x000000030400780c */ /* 0x000fe20003f05270 */
[----:B------:R-:W-:Y:S01]  /*0c70*/  IMAD.MOV.U32 R32, RZ, RZ, R0 ;  /* 0x000000ffff207224 */ /* 0x000fe200078e0000 */
[----:B------:R-:W-:Y:S01]  /*0c80*/  MOV R33, R7 ;  /* 0x0000000700217202 */ /* 0x000fe20000000f00 */
[----:B------:R-:W-:Y:S01]  /*0c90*/  IMAD.MOV.U32 R47, RZ, RZ, R6 ;  /* 0x000000ffff2f7224 */ /* 0x000fe200078e0006 */
[----:B------:R-:W-:-:S09]  /*0ca0*/  MOV R48, R5 ;  /* 0x0000000500307202 */ /* 0x000fd20000000f00 */
[----:B------:R-:W-:Y:S05]  /*0cb0*/  @!P0 BRA `(.L_x_2) ;  /* 0x0000000000248947 */ /* 0x000fea0003800000 */
[----:B------:R-:W-:Y:S01]  /*0cc0*/  IMAD.MOV.U32 R32, RZ, RZ, R31 ;  /* 0x000000ffff207224 */ /* 0x000fe200078e001f */
[----:B------:R-:W-:Y:S01]  /*0cd0*/  MOV R33, R30 ;  /* 0x0000001e00217202 */ /* 0x000fe20000000f00 */
[----:B------:R-:W-:Y:S01]  /*0ce0*/  IMAD.MOV.U32 R47, RZ, RZ, R2 ;  /* 0x000000ffff2f7224 */ /* 0x000fe200078e0002 */
[----:B------:R-:W-:Y:S01]  /*0cf0*/  MOV R48, R0 ;  /* 0x0000000000307202 */ /* 0x000fe20000000f00 */
[----:B------:R-:W-:Y:S06]  /*0d00*/  BRA `(.L_x_2) ;  /* 0x0000000000107947 */ /* 0x000fec0003800000 */
.L_x_3:
[----:B------:R-:W-:Y:S01]  /*0d10*/  IMAD.MOV.U32 R32, RZ, RZ, R2 ;  /* 0x000000ffff207224 */ /* 0x000fe200078e0002 */
[----:B------:R-:W-:Y:S01]  /*0d20*/  MOV R33, R0 ;  /* 0x0000000000217202 */ /* 0x000fe20000000f00 */
[----:B------:R-:W-:Y:S01]  /*0d30*/  IMAD.MOV.U32 R47, RZ, RZ, R7 ;  /* 0x000000ffff2f7224 */ /* 0x000fe200078e0007 */
[----:B------:R-:W-:-:S07]  /*0d40*/  MOV R48, R6 ;  /* 0x0000000600307202 */ /* 0x000fce0000000f00 */
.L_x_2:
[----:B-1----:R-:W-:Y:S01]  /*0d50*/  ISETP.GE.AND P0, PT, R49, R13, PT ;  /* 0x0000000d3100720c */ /* 0x002fe20003f06270 */
[----:B------:R-:W-:Y:S01]  /*0d60*/  BSSY B0, `(.L_x_4) ;  /* 0x0000029000007945 */ /* 0x000fe20003800000 */
[----:B------:R-:W-:Y:S01]  /*0d70*/  I2FP.F32.U32 R0, R33 ;  /* 0x0000002100007245 */ /* 0x000fe20000201000 */
[----:B------:R-:W-:Y:S01]  /*0d80*/  IMAD.MOV.U32 R33, RZ, RZ, 0x2f800000 ;  /* 0x2f800000ff217424 */ /* 0x000fe200078e00ff */
[----:B------:R-:W-:Y:S02]  /*0d90*/  I2FP.F32.U32 R2, R47 ;  /* 0x0000002f00027245 */ /* 0x000fe40000201000 */
[----:B------:R-:W-:Y:S01]  /*0da0*/  I2FP.F32.U32 R30, R48 ;  /* 0x00000030001e7245 */ /* 0x000fe20000201000 */
[-C--:B------:R-:W-:Y:S02]  /*0db0*/  FFMA.FTZ R48, R0, R33.reuse, 1.1641532182693481445e-10 ;  /* 0x2f00000000307423 */ /* 0x080fe40000010021 */
[-C--:B------:R-:W-:Y:S02]  /*0dc0*/  FFMA.FTZ R2, R2, R33.reuse, 1.1641532182693481445e-10 ;  /* 0x2f00000002027423 */ /* 0x080fe40000010021 */
[----:B------:R-:W-:-:S02]  /*0dd0*/  FFMA.FTZ R0, R30, R33, 1.1641532182693481445e-10 ;  /* 0x2f0000001e007423 */ /* 0x000fc40000010021 */
[----:B------:R-:W-:Y:S05]  /*0de0*/  @P0 BRA `(.L_x_5) ;  /* 0x0000000000800947 */ /* 0x000fea0003800000 */
[----:B0-----:R-:W-:-:S05]  /*0df0*/  IMAD.WIDE R30, R49, 0x2, R26 ;  /* 0x00000002311e7825 */ /* 0x001fca00078e021a */
[----:B------:R-:W4:Y:S01]  /*0e00*/  LDG.E.U16 R47, desc[UR4][R30.64] ;  /* 0x000000041e2f7981 */ /* 0x000f22000c1e1500 */
[----:B------:R-:W-:Y:S01]  /*0e10*/  I2FP.F32.U32 R32, R32 ;  /* 0x0000002000207245 */ /* 0x000fe20000201000 */
[----:B------:R-:W-:Y:S01]  /*0e20*/  UMOV UR8, 0xf0000000 ;  /* 0xf000000000087882 */ /* 0x000fe20000000000 */
[----:B------:R-:W-:-:S03]  /*0e30*/  UMOV UR9, 0x380fffff ;  /* 0x380fffff00097882 */ /* 0x000fc60000000000 */
[----:B------:R-:W-:-:S06]  /*0e40*/  FFMA.FTZ R50, R32, R33, 1.1641532182693481445e-10 ;  /* 0x2f00000020327423 */ /* 0x000fcc0000010021 */
[----:B------:R-:W0:Y:S02]  /*0e50*/  F2F.BF16.F32 R50, R50 ;  /* 0x0000003200327304 */ /* 0x000e240000202000 */
[----:B0-----:R-:W-:-:S05]  /*0e60*/  SHF.L.U32 R32, R50, 0x10, RZ ;  /* 0x0000001032207819 */ /* 0x001fca00000006ff */
[----:B------:R-:W-:-:S04]  /*0e70*/  FMUL.FTZ R51, R32, 1 ;  /* 0x3f80000020337820 */ /* 0x000fc80000410000 */
[----:B------:R-:W0:Y:S02]  /*0e80*/  F2F.F64.F32 R32, R51 ;  /* 0x0000003300207310 */ /* 0x000e240000201800 */
[----:B0-----:R-:W-:-:S06]  /*0e90*/  DFMA R32, R28, R32, UR10 ;  /* 0x0000000a1c207e2b */ /* 0x001fcc0008000020 */
[----:B------:R-:W0:Y:S02]  /*0ea0*/  F2F.F32.F64 R52, R32 ;  /* 0x0000002000347310 */ /* 0x000e240000301000 */
[----:B------:R-:W-:-:S14]  /*0eb0*/  DSETP.GEU.AND P1, PT, |R32|, UR8, PT ;  /* 0x0000000820007e2a */ /* 0x000fdc000bf2e200 */
[----:B0-----:R-:W-:Y:S01]  /*0ec0*/  @!P1 FMUL R52, R52, 1.175494350822287508e-38 ;  /* 0x0080000034349820 */ /* 0x001fe20000400000 */
[----:B----4-:R-:W-:-:S05]  /*0ed0*/  IMAD.U32 R30, R47, 0x10000, RZ ;  /* 0x000100002f1e7824 */ /* 0x010fca00078e00ff */
[----:B------:R-:W-:-:S13]  /*0ee0*/  FSETP.GTU.FTZ.AND P0, PT, R30, RZ, PT ;  /* 0x000000ff1e00720b */ /* 0x000fda0003f1c000 */
[----:B------:R-:W-:Y:S05]  /*0ef0*/  @P0 BRA `(.L_x_6) ;  /* 0x0000000000280947 */ /* 0x000fea0003800000 */
[----:B------:R-:W0:Y:S01]  /*0f00*/  F2F.BF16.F32 R47, R52 ;  /* 0x00000034002f7304 */ /* 0x000e220000202000 */
[----:B--2---:R-:W-:Y:S01]  /*0f10*/  IMAD.WIDE R32, R49, 0x2, R22 ;  /* 0x0000000231207825 */ /* 0x004fe200078e0216 */
[----:B0-----:R-:W-:-:S05]  /*0f20*/  SHF.L.U32 R31, R47, 0x10, RZ ;  /* 0x000000102f1f7819 */ /* 0x001fca00000006ff */
[----:B------:R-:W-:-:S05]  /*0f30*/  FMUL.FTZ R31, R30, R31 ;  /* 0x0000001f1e1f7220 */ /* 0x000fca0000410000 */
[----:B------:R-:W-:-:S04]  /*0f40*/  F2FP.BF16.F32.PACK_AB R31, RZ, R31 ;  /* 0x0000001fff1f723e */ /* 0x000fc800000010ff */
[----:B------:R-:W-:Y:S01]  /*0f50*/  PRMT R50, R31, 0x7610, R50 ;  /* 0x000076101f327816 */ /* 0x000fe20000000032 */
[----:B---3--:R-:W-:-:S04]  /*0f60*/  IMAD.WIDE R30, R49, 0x2, R24 ;  /* 0x00000002311e7825 */ /* 0x008fc800078e0218 */
[----:B------:R1:W-:Y:S04]  /*0f70*/  STG.E.U16 desc[UR4][R32.64], R50 ;  /* 0x0000003220007986 */ /* 0x0003e8000c101504 */
[----:B------:R1:W-:Y:S01]  /*0f80*/  STG.E.U16 desc[UR4][R30.64], R47 ;  /* 0x0000002f1e007986 */ /* 0x0003e2000c101504 */
[----:B------:R-:W-:Y:S05]  /*0f90*/  BRA `(.L_x_5) ;  /* 0x0000000000147947 */ /* 0x000fea0003800000 */
.L_x_6:
[----:B--2---:R-:W-:-:S04]  /*0fa0*/  IMAD.WIDE R32, R49, 0x2, R22 ;  /* 0x0000000231207825 */ /* 0x004fc800078e0216 */
[----:B------:R-:W-:Y:S01]  /*0fb0*/  IMAD.MOV.U32 R50, RZ, RZ, 0x3f80 ;  /* 0x00003f80ff327424 */ /* 0x000fe200078e00ff */
[----:B------:R4:W-:Y:S01]  /*0fc0*/  STG.E.U16 desc[UR4][R32.64], R47 ;  /* 0x0000002f20007986 */ /* 0x0009e2000c101504 */
[----:B---3--:R-:W-:-:S05]  /*0fd0*/  IMAD.WIDE R30, R49, 0x2, R24 ;  /* 0x00000002311e7825 */ /* 0x008fca00078e0218 */
[----:B------:R4:W-:Y:S02]  /*0fe0*/  STG.E.U16 desc[UR4][R30.64], R50 ;  /* 0x000000321e007986 */ /* 0x0009e4000c101504 */
.L_x_5:
[----:B------:R-:W-:Y:S05]  /*0ff0*/  BSYNC B0 ;  /* 0x0000000000007941 */ /* 0x000fea0003800000 */
.L_x_4:
[C---:B------:R-:W-:Y:S01]  /*1000*/  IMAD R53, R46.reuse, UR6, R49 ;  /* 0x000000062e357c24 */ /* 0x040fe2000f8e0231 */
[----:B------:R-:W-:Y:S03]  /*1010*/  BSSY B0, `(.L_x_7) ;  /* 0x0000020000007945 */ /* 0x000fe60003800000 */
[----:B-1--4-:R-:W-:Y:S01]  /*1020*/  IMAD R47, R46, UR6, R53 ;  /* 0x000000062e2f7c24 */ /* 0x012fe2000f8e0235 */
[----:B------:R-:W-:-:S03]  /*1030*/  ISETP.GE.AND P2, PT, R53, R13, PT ;  /* 0x0000000d3500720c */ /* 0x000fc60003f46270 */
[----:B------:R-:W-:Y:S01]  /*1040*/  IMAD R49, R46, UR6, R47 ;  /* 0x000000062e317c24 */ /* 0x000fe2000f8e022f */
[----:B------:R-:W-:-:S04]  /*1050*/  ISETP.GE.AND P1, PT, R47, R13, PT ;  /* 0x0000000d2f00720c */ /* 0x000fc80003f26270 */
[----:B------:R-:W-:-:S05]  /*1060*/  ISETP.GE.AND P0, PT, R49, R13, PT ;  /* 0x0000000d3100720c */ /* 0x000fca0003f06270 */
[----:B------:R-:W-:Y:S08]  /*1070*/  @P2 BRA `(.L_x_8) ;  /* 0x0000000000642947 */ /* 0x000ff00003800000 */
[----:B0-----:R-:W-:-:S06]  /*1080*/  IMAD.WIDE R50, R53, 0x2, R26 ;  /* 0x0000000235327825 */ /* 0x001fcc00078e021a */
[----:B------:R0:W4:Y:S01]  /*1090*/  LDG.E.U16 R51, desc[UR4][R50.64] ;  /* 0x0000000432337981 */ /* 0x000122000c1e1500 */
[----:B------:R-:W1:Y:S01]  /*10a0*/  F2F.BF16.F32 R48, R48 ;  /* 0x0000003000307304 */ /* 0x000e620000202000 */
[----:B------:R-:W-:Y:S01]  /*10b0*/  UMOV UR8, 0xf0000000 ;  /* 0xf000000000087882 */ /* 0x000fe20000000000 */
[----:B------:R-:W-:Y:S01]  /*10c0*/  UMOV UR9, 0x380fffff ;  /* 0x380fffff00097882 */ /* 0x000fe20000000000 */
[----:B-1----:R-:W-:-:S05]  /*10d0*/  SHF.L.U32 R30, R48, 0x10, RZ ;  /* 0x00000010301e7819 */ /* 0x002fca00000006ff */
[----:B------:R-:W-:-:S06]  /*10e0*/  FMUL.FTZ R30, R30, 1 ;  /* 0x3f8000001e1e7820 */ /* 0x000fcc0000410000 */
[----:B------:R-:W1:Y:S02]  /*10f0*/  F2F.F64.F32 R30, R30 ;  /* 0x0000001e001e7310 */ /* 0x000e640000201800 */
[----:B-1----:R-:W-:-:S06]  /*1100*/  DFMA R32, R28, R30, UR10 ;  /* 0x0000000a1c207e2b */ /* 0x002fcc000800001e */
[----:B------:R3:W1:Y:S02]  /*1110*/  F2F.F32.F64 R31, R32 ;  /* 0x00000020001f7310 */ /* 0x0006640000301000 */
[----:B------:R-:W-:Y:S01]  /*1120*/  DSETP.GEU.AND P2, PT, |R32|, UR8, PT ;  /* 0x0000000820007e2a */ /* 0x000fe2000bf4e200 */
[----:B---3--:R-:W-:-:S13]  /*1130*/  IMAD.WIDE R32, R53, 0x2, R24 ;  /* 0x0000000235207825 */ /* 0x008fda00078e0218 */
[----:B-1----:R-:W-:-:S04]  /*1140*/  @!P2 FMUL R31, R31, 1.175494350822287508e-38 ;  /* 0x008000001f1fa820 */ /* 0x002fc80000400000 */
[----:B0-----:R2:W0:Y:S02]  /*1150*/  F2F.BF16.F32 R50, R31 ;  /* 0x0000001f00327304 */ /* 0x0014240000202000 */
[----:B--2---:R-:W-:-:S04]  /*1160*/  IMAD.WIDE R30, R53, 0x2, R22 ;  /* 0x00000002351e7825 */ /* 0x004fc800078e0216 */
[----:B----4-:R-:W-:-:S05]  /*1170*/  IMAD.U32 R52, R51, 0x10000, RZ ;  /* 0x0001000033347824 */ /* 0x010fca00078e00ff */
[----:B------:R-:W-:-:S13]  /*1180*/  FSETP.GTU.FTZ.AND P2, PT, R52, RZ, PT ;  /* 0x000000ff3400720b */ /* 0x000fda0003f5c000 */
[----:B0-----:R-:W-:-:S05]  /*1190*/  @!P2 SHF.L.U32 R48, R50, 0x10, RZ ;  /* 0x000000103230a819 */ /* 0x001fca00000006ff */
[----:B------:R-:W-:-:S05]  /*11a0*/  @!P2 FMUL.FTZ R48, R52, R48 ;  /* 0x000000303430a220 */ /* 0x000fca0000410000 */
[----:B------:R-:W-:Y:S01]  /*11b0*/  @!P2 F2FP.BF16.F32.PACK_AB R52, RZ, R48 ;  /* 0x00000030ff34a23e */ /* 0x000fe200000010ff */
[----:B------:R-:W-:-:S04]  /*11c0*/  IMAD.MOV.U32 R48, RZ, RZ, 0x3f80 ;  /* 0x00003f80ff307424 */ /* 0x000fc800078e00ff */
[----:B------:R1:W-:Y:S04]  /*11d0*/  @!P2 STG.E.U16 desc[UR4][R30.64], R52 ;  /* 0x000000341e00a986 */ /* 0x0003e8000c101504 */
[----:B------:R1:W-:Y:S04]  /*11e0*/  @!P2 STG.E.U16 desc[UR4][R32.64], R50 ;  /* 0x000000322000a986 */ /* 0x0003e8000c101504 */
[----:B------:R1:W-:Y:S04]  /*11f0*/  @P2 STG.E.U16 desc[UR4][R30.64], R51 ;  /* 0x000000331e002986 */ /* 0x0003e8000c101504 */
[----:B------:R1:W-:Y:S02]  /*1200*/  @P2 STG.E.U16 desc[UR4][R32.64], R48 ;  /* 0x0000003020002986 */ /* 0x0003e4000c101504 */
.L_x_8:
[----:B------:R-:W-:Y:S05]  /*1210*/  BSYNC B0 ;  /* 0x0000000000007941 */ /* 0x000fea0003800000 */
.L_x_7:
[----:B------:R-:W-:Y:S04]  /*1220*/  BSSY B0, `(.L_x_9) ;  /* 0x000001d000007945 */ /* 0x000fe80003800000 */
[----:B------:R-:W-:Y:S05]  /*1230*/  @P1 BRA `(.L_x_10) ;  /* 0x00000000006c1947 */ /* 0x000fea0003800000 */
[----:B01----:R-:W-:-:S05]  /*1240*/  IMAD.WIDE R30, R47, 0x2, R26 ;  /* 0x000000022f1e7825 */ /* 0x003fca00078e021a */
[----:B------:R-:W4:Y:S01]  /*1250*/  LDG.E.U16 R51, desc[UR4][R30.64] ;  /* 0x000000041e337981 */ /* 0x000f22000c1e1500 */
[----:B------:R-:W0:Y:S01]  /*1260*/  F2F.BF16.F32 R2, R2 ;  /* 0x0000000200027304 */ /* 0x000e220000202000 */
[----:B------:R-:W-:Y:S01]  /*1270*/  UMOV UR8, 0xf0000000 ;  /* 0xf000000000087882 */ /* 0x000fe20000000000 */
[----:B------:R-:W-:Y:S01]  /*1280*/  UMOV UR9, 0x380fffff ;  /* 0x380fffff00097882 */ /* 0x000fe20000000000 */
[----:B0-----:R-:W-:-:S05]  /*1290*/  SHF.L.U32 R32, R2, 0x10, RZ ;  /* 0x0000001002207819 */ /* 0x001fca00000006ff */
[----:B------:R-:W-:-:S04]  /*12a0*/  FMUL.FTZ R48, R32, 1 ;  /* 0x3f80000020307820 */ /* 0x000fc80000410000 */
[----:B------:R0:W1:Y:S02]  /*12b0*/  F2F.F64.F32 R32, R48 ;  /* 0x0000003000207310 */ /* 0x0000640000201800 */
[----:B0-----:R-:W-:Y:S01]  /*12c0*/  IMAD.MOV.U32 R48, RZ, RZ, 0x3f80 ;  /* 0x00003f80ff307424 */ /* 0x001fe200078e00ff */
[----:B-1----:R-:W-:-:S06]  /*12d0*/  DFMA R32, R28, R32, UR10 ;  /* 0x0000000a1c207e2b */ /* 0x002fcc0008000020 */
[----:B------:R3:W0:Y:S02]  /*12e0*/  F2F.F32.F64 R53, R32 ;  /* 0x0000002000357310 */ /* 0x0006240000301000 */
[----:B------:R-:W-:Y:S01]  /*12f0*/  DSETP.GEU.AND P1, PT, |R32|, UR8, PT ;  /* 0x0000000820007e2a */ /* 0x000fe2000bf2e200 */
[----:B---3--:R-:W-:-:S13]  /*1300*/  IMAD.WIDE R32, R47, 0x2, R24 ;  /* 0x000000022f207825 */ /* 0x008fda00078e0218 */
[----:B0-----:R-:W-:-:S06]  /*1310*/  @!P1 FMUL R53, R53, 1.175494350822287508e-38 ;  /* 0x0080000035359820 */ /* 0x001fcc0000400000 */
[----:B------:R-:W0:Y:S01]  /*1320*/  F2F.BF16.F32 R53, R53 ;  /* 0x0000003500357304 */ /* 0x000e220000202000 */
[----:B----4-:R-:W-:-:S05]  /*1330*/  IMAD.U32 R50, R51, 0x10000, RZ ;  /* 0x0001000033327824 */ /* 0x010fca00078e00ff */
[----:B------:R-:W-:-:S13]  /*1340*/  FSETP.GTU.FTZ.AND P1, PT, R50, RZ, PT ;  /* 0x000000ff3200720b */ /* 0x000fda0003f3c000 */
[----:B0-----:R-:W-:-:S05]  /*1350*/  @!P1 SHF.L.U32 R31, R53, 0x10, RZ ;  /* 0x00000010351f9819 */ /* 0x001fca00000006ff */
[----:B------:R-:W-:-:S05]  /*1360*/  @!P1 FMUL.FTZ R31, R50, R31 ;  /* 0x0000001f321f9220 */ /* 0x000fca0000410000 */
[----:B------:R-:W-:Y:S01]  /*1370*/  @!P1 F2FP.BF16.F32.PACK_AB R2, RZ, R31 ;  /* 0x0000001fff02923e */ /* 0x000fe200000010ff */
[----:B--2---:R-:W-:-:S03]  /*1380*/  IMAD.WIDE R30, R47, 0x2, R22 ;  /* 0x000000022f1e7825 */ /* 0x004fc600078e0216 */
[----:B------:R-:W-:Y:S02]  /*1390*/  PRMT R50, R2, 0x7610, R50 ;  /* 0x0000761002327816 */ /* 0x000fe40000000032 */
[----:B------:R-:W-:-:S03]  /*13a0*/  @P1 PRMT R2, R48, 0x7610, R2 ;  /* 0x0000761030021816 */ /* 0x000fc60000000002 */
[----:B------:R4:W-:Y:S04]  /*13b0*/  @!P1 STG.E.U16 desc[UR4][R30.64], R50 ;  /* 0x000000321e009986 */ /* 0x0009e8000c101504 */
[----:B------:R4:W-:Y:S04]  /*13c0*/  @!P1 STG.E.U16 desc[UR4][R32.64], R53 ;  /* 0x0000003520009986 */ /* 0x0009e8000c101504 */
[----:B------:R4:W-:Y:S04]  /*13d0*/  @P1 STG.E.U16 desc[UR4][R30.64], R51 ;  /* 0x000000331e001986 */ /* 0x0009e8000c101504 */
[----:B------:R4:W-:Y:S02]  /*13e0*/  @P1 STG.E.U16 desc[UR4][R32.64], R2 ;  /* 0x0000000220001986 */ /* 0x0009e4000c101504 */
.L_x_10:
[----:B------:R-:W-:Y:S05]  /*13f0*/  BSYNC B0 ;  /* 0x0000000000007941 */ /* 0x000fea0003800000 */
.L_x_9:
[----:B------:R-:W-:Y:S05]  /*1400*/  @P0 BRA `(.L_x_11) ;  /* 0x0000000000680947 */ /* 0x000fea0003800000 */
[----:B01--4-:R-:W-:-:S05]  /*1410*/  IMAD.WIDE R30, R49, 0x2, R26 ;  /* 0x00000002311e7825 */ /* 0x013fca00078e021a */
[----:B------:R-:W4:Y:S01]  /*1420*/  LDG.E.U16 R47, desc[UR4][R30.64] ;  /* 0x000000041e2f7981 */ /* 0x000f22000c1e1500 */
[----:B------:R-:W0:Y:S01]  /*1430*/  F2F.BF16.F32 R0, R0 ;  /* 0x0000000000007304 */ /* 0x000e220000202000 */
[----:B------:R-:W-:Y:S01]  /*1440*/  UMOV UR8, 0xf0000000 ;  /* 0xf000000000087882 */ /* 0x000fe20000000000 */
[----:B------:R-:W-:Y:S01]  /*1450*/  UMOV UR9, 0x380fffff ;  /* 0x380fffff00097882 */ /* 0x000fe20000000000 */
[----:B0-----:R-:W-:Y:S02]  /*1460*/  SHF.L.U32 R2, R0, 0x10, RZ ;  /* 0x0000001000027819 */ /* 0x001fe400000006ff */
[----:B------:R-:W-:-:S03]  /*1470*/  MOV R0, 0x3f80 ;  /* 0x00003f8000007802 */ /* 0x000fc60000000f00 */
[----:B------:R-:W-:-:S04]  /*1480*/  FMUL.FTZ R2, R2, 1 ;  /* 0x3f80000002027820 */ /* 0x000fc80000410000 */
[----:B------:R-:W0:Y:S02]  /*1490*/  F2F.F64.F32 R50, R2 ;  /* 0x0000000200327310 */ /* 0x000e240000201800 */
[----:B0-----:R-:W-:-:S06]  /*14a0*/  DFMA R50, R28, R50, UR10 ;  /* 0x0000000a1c327e2b */ /* 0x001fcc0008000032 */
[----:B------:R-:W0:Y:S02]  /*14b0*/  F2F.F32.F64 R53, R50 ;  /* 0x0000003200357310 */ /* 0x000e240000301000 */
[----:B------:R-:W-:-:S14]  /*14c0*/  DSETP.GEU.AND P0, PT, |R50|, UR8, PT ;  /* 0x0000000832007e2a */ /* 0x000fdc000bf0e200 */
[----:B0-----:R-:W-:-:S06]  /*14d0*/  @!P0 FMUL R53, R53, 1.175494350822287508e-38 ;  /* 0x0080000035358820 */ /* 0x001fcc0000400000 */
[----:B------:R-:W0:Y:S01]  /*14e0*/  F2F.BF16.F32 R53, R53 ;  /* 0x0000003500357304 */ /* 0x000e220000202000 */
[----:B----4-:R-:W-:-:S05]  /*14f0*/  IMAD.U32 R32, R47, 0x10000, RZ ;  /* 0x000100002f207824 */ /* 0x010fca00078e00ff */
[----:B------:R-:W-:-:S13]  /*1500*/  FSETP.GTU.FTZ.AND P0, PT, R32, RZ, PT ;  /* 0x000000ff2000720b */ /* 0x000fda0003f1c000 */
[----:B0-----:R-:W-:-:S05]  /*1510*/  @!P0 SHF.L.U32 R31, R53, 0x10, RZ ;  /* 0x00000010351f8819 */ /* 0x001fca00000006ff */
[----:B------:R-:W-:Y:S01]  /*1520*/  @!P0 FMUL.FTZ R31, R32, R31 ;  /* 0x0000001f201f8220 */ /* 0x000fe20000410000 */
[----:B--2---:R-:W-:-:S04]  /*1530*/  IMAD.WIDE R32, R49, 0x2, R22 ;  /* 0x0000000231207825 */ /* 0x004fc800078e0216 */
[----:B------:R-:W-:-:S04]  /*1540*/  @!P0 F2FP.BF16.F32.PACK_AB R31, RZ, R31 ;  /* 0x0000001fff1f823e */ /* 0x000fc800000010ff */
[----:B------:R-:W-:Y:S01]  /*1550*/  PRMT R2, R31, 0x7610, R2 ;  /* 0x000076101f027816 */ /* 0x000fe20000000002 */
[----:B---3--:R-:W-:-:S04]  /*1560*/  IMAD.WIDE R30, R49, 0x2, R24 ;  /* 0x00000002311e7825 */ /* 0x008fc800078e0218 */
[----:B------:R0:W-:Y:S04]  /*1570*/  @!P0 STG.E.U16 desc[UR4][R32.64], R2 ;  /* 0x0000000220008986 */ /* 0x0001e8000c101504 */
[----:B------:R0:W-:Y:S04]  /*1580*/  @!P0 STG.E.U16 desc[UR4][R30.64], R53 ;  /* 0x000000351e008986 */ /* 0x0001e8000c101504 */
[----:B------:R0:W-:Y:S04]  /*1590*/  @P0 STG.E.U16 desc[UR4][R32.64], R47 ;  /* 0x0000002f20000986 */ /* 0x0001e8000c101504 */
[----:B------:R0:W-:Y:S02]  /*15a0*/  @P0 STG.E.U16 desc[UR4][R30.64], R0 ;  /* 0x000000001e000986 */ /* 0x0001e4000c101504 */
.L_x_11:
[----:B------:R-:W-:Y:S01]  /*15b0*/  IMAD R49, R46, UR6, R49 ;  /* 0x000000062e317c24 */ /* 0x000fe2000f8e0231 */
[----:B------:R-:W-:Y:S05]  /*15c0*/  WARPSYNC.ALL ;  /* 0x0000000000007948 */ /* 0x000fea0003800000 */
[----:B------:R-:W-:Y:S01]  /*15d0*/  BAR.SYNC.DEFER_BLOCKING 0x0 ;  /* 0x0000000000007b1d */ /* 0x000fe20000010000 */
[----:B------:R-:W-:-:S13]  /*15e0*/  ISETP.GE.AND P0, PT, R49, R19, PT ;  /* 0x000000133100720c */ /* 0x000fda0003f06270 */
[----:B------:R-:W-:Y:S05]  /*15f0*/  @!P0 BRA `(.L_x_12) ;  /* 0xfffffff000888947 */ /* 0x000fea000383ffff */
[----:B------:R-:W-:Y:S05]  /*1600*/  EXIT ;  /* 0x000000000000794d */ /* 0x000fea0003800000 */
.L_x_13:
[----:B------:R-:W-:-:S00]  /*1610*/  BRA `(.L_x_13) ;  /* 0xfffffffc00fc7947 */ /* 0x000fc0000383ffff */
[----:B------:R-:W-:-:S00]  /*1620*/  NOP ;  /* 0x0000000000007918 */ /* 0x000fc00000000000 */
        /* <DEDUP_REMOVED lines=13> */
.L_x_97:


//--------------------- .text._ZN2at6native28rrelu_with_noise_cuda_kernelIN3c108BFloat16ELi2EZNS0_28_rrelu_with_noise_cuda_trainIS3_EEvRNS_6TensorERKS5_S6_RKNS2_6ScalarESB_St8optionalINS_9GeneratorEEEUlP24curandStatePhilox4_32_10E_EEviNS_15PhiloxCudaStateEPT_PKSJ_SK_ddRKT1_ --------------------------
	.section	.text._ZN2at6native28rrelu_with_noise_cuda_kernelIN3c108BFloat16ELi2EZNS0_28_rrelu_with_noise_cuda_trainIS3_EEvRNS_6TensorERKS5_S6_RKNS2_6ScalarESB_St8optionalINS_9GeneratorEEEUlP24curandStatePhilox4_32_10E_EEviNS_15PhiloxCudaStateEPT_PKSJ_SK_ddRKT1_,"ax",@progbits
	.align	128
        .global         _ZN2at6native28rrelu_with_noise_cuda_kernelIN3c108BFloat16ELi2EZNS0_28_rrelu_with_noise_cuda_trainIS3_EEvRNS_6TensorERKS5_S6_RKNS2_6ScalarESB_St8optionalINS_9GeneratorEEEUlP24curandStatePhilox4_32_10E_EEviNS_15PhiloxCudaStateEPT_PKSJ_SK_ddRKT1_
        .type           _ZN2at6native28rrelu_with_noise_cuda_kernelIN3c108BFloat16ELi2EZNS0_28_rrelu_with_noise_cuda_trainIS3_EEvRNS_6TensorERKS5_S6_RKNS2_6ScalarESB_St8optionalINS_9GeneratorEEEUlP24curandStatePhilox4_32_10E_EEviNS_15PhiloxCudaStateEPT_PKSJ_SK_ddRKT1_,@function
        .size           _ZN2at6native28rrelu_with_noise_cuda_kernelIN3c108BFloat16ELi2EZNS0_28_rrelu_with_noise_cuda_trainIS3_EEvRNS_6TensorERKS5_S6_RKNS2_6ScalarESB_St8optionalINS_9GeneratorEEEUlP24curandStatePhilox4_32_10E_EEviNS_15PhiloxCudaStateEPT_PKSJ_SK_ddRKT1_,(.L_x_98 - _ZN2at6native28rrelu_with_noise_cuda_kernelIN3c108BFloat16ELi2EZNS0_28_rrelu_with_noise_cuda_trainIS3_EEvRNS_6TensorERKS5_S6_RKNS2_6ScalarESB_St8optionalINS_9GeneratorEEEUlP24curandStatePhilox4_32_10E_EEviNS_15PhiloxCudaStateEPT_PKSJ_SK_ddRKT1_)
        .other          _ZN2at6native28rrelu_with_noise_cuda_kernelIN3c108BFloat16ELi2EZNS0_28_rrelu_with_noise_cuda_trainIS3_EEvRNS_6TensorERKS5_S6_RKNS2_6ScalarESB_St8optionalINS_9GeneratorEEEUlP24curandStatePhilox4_32_10E_EEviNS_15PhiloxCudaStateEPT_PKSJ_SK_ddRKT1_,@"STO_CUDA_ENTRY STV_DEFAULT"
_ZN2at6native28rrelu_with_noise_cuda_kernelIN3c108BFloat16ELi2EZNS0_28_rrelu_with_noise_cuda_trainIS3_EEvRNS_6TensorERKS5_S6_RKNS2_6ScalarESB_St8optionalINS_9GeneratorEEEUlP24curandStatePhilox4_32_10E_EEviNS_15PhiloxCudaStateEPT_PKSJ_SK_ddRKT1_:
.text._ZN2at6native28rrelu_with_noise_cuda_kernelIN3c108BFloat16ELi2EZNS0_28_rrelu_with_noise_cuda_trainIS3_EEvRNS_6TensorERKS5_S6_RKNS2_6ScalarESB_St8optionalINS_9GeneratorEEEUlP24curandStatePhilox4_32_10E_EEviNS_15PhiloxCudaStateEPT_PKSJ_SK_ddRKT1_:
[----:B------:R-:W-:Y:S08]  /*0000*/  LDC R1, c[0x0][0x28] ;  /* 0x00000a00ff017b82 */ /* 0x000ff00000000800 */
[----:B------:R-:W0:Y:S01]  /*0010*/  LDC R34, c[0x0][0x220] ;  /* 0x00008800ff227b82 */ /* 0x000e220000000800 */
[----:B------:R-:W-:Y:S02]  /*0020*/  ULDC.U8 UR4, c[0x0][0x22c] ;  /* 0x00008b0000047ab9 */ /* 0x000fe40000000000 */
[----:B------:R-:W-:Y:S01]  /*0030*/  ISETP.NE.AND P0, PT, RZ, UR4, PT ;  /* 0x00000004ff007c0c */ /* 0x000fe2000bf05270 */
[----:B------:R-:W-:-:S04]  /*0040*/  ULDC.64 UR4, c[0x0][0x208] ;  /* 0x0000820000047ab9 */ /* 0x000fc80000000a00 */
[----:B------:R-:W0:Y:S01]  /*0050*/  LDC R35, c[0x0][0x224] ;  /* 0x00008900ff237b82 */ /* 0x000e220000000800 */
[----:B------:R-:W-:Y:S02]  /*0060*/  ULDC.64 UR6, c[0x0][0x218] ;  /* 0x0000860000067ab9 */ /* 0x000fe40000000a00 */
[----:B------:R-:W-:Y:S02]  /*0070*/  IMAD.U32 R20, RZ, RZ, UR6 ;  /* 0x00000006ff147e24 */ /* 0x000fe4000f8e00ff */
[----:B------:R-:W-:Y:S01]  /*0080*/  IMAD.U32 R21, RZ, RZ, UR7 ;  /* 0x00000007ff157e24 */ /* 0x000fe2000f8e00ff */
[----:B------:R-:W1:Y:S02]  /*0090*/  S2R R3, SR_CTAID.X ;  /* 0x0000000000037919 */ /* 0x000e640000002500 */
[----:B------:R-:W2:Y:S03]  /*00a0*/  @P0 LDC R9, c[0x0][0x228] ;  /* 0x00008a00ff090b82 */ /* 0x000ea60000000800 */
[----:B------:R-:W3:Y:S01]  /*00b0*/  @P0 LDG.E.64 R20, desc[UR4][R20.64] ;  /* 0x0000000414140981 */ /* 0x000ee2000c1e1b00 */
[----:B------:R-:W1:Y:S04]  /*00c0*/  S2R R8, SR_TID.X ;  /* 0x0000000000087919 */ /* 0x000e680000002100 */
[----:B------:R-:W4:Y:S01]  /*00d0*/  LDC R22, c[0x0][0x210] ;  /* 0x00008400ff167b82 */ /* 0x000f220000000800 */
[----:B0-----:R-:W2:Y:S01]  /*00e0*/  @P0 LDG.E.64 R4, desc[UR4][R34.64] ;  /* 0x0000000422040981 */ /* 0x001ea2000c1e1b00 */
[----:B------:R-:W-:-:S06]  /*00f0*/  ULDC UR6, c[0x0][0x0] ;  /* 0x0000000000067ab9 */ /* 0x000fcc0000000800 */
[----:B------:R-:W0:Y:S02]  /*0100*/  LDC R0, c[0x0][0xc] ;  /* 0x00000300ff007b82 */ /* 0x000e240000000800 */
[----:B0-----:R-:W-:-:S05]  /*0110*/  IMAD R15, R0, UR6, RZ ;  /* 0x00000006000f7c24 */ /* 0x001fca000f8e02ff */
[----:B------:R-:W-:-:S04]  /*0120*/  SHF.L.U32 R15, R15, 0x1, RZ ;  /* 0x000000010f0f7819 */ /* 0x000fc800000006ff */
[----:B------:R-:W-:-:S04]  /*0130*/  IABS R18, R15 ;  /* 0x0000000f00127213 */ /* 0x000fc80000000000 */
[----:B------:R-:W0:Y:S08]  /*0140*/  I2F.RP R2, R18 ;  /* 0x0000001200027306 */ /* 0x000e300000209400 */
[----:B0-----:R-:W0:Y:S02]  /*0150*/  MUFU.RCP R2, R2 ;  /* 0x0000000200027308 */ /* 0x001e240000001000 */
[----:B0-----:R-:W-:-:S06]  /*0160*/  VIADD R6, R2, 0xffffffe ;  /* 0x0ffffffe02067836 */ /* 0x001fcc0000000000 */
[----:B------:R0:W5:Y:S01]  /*0170*/  F2I.FTZ.U32.TRUNC.NTZ R7, R6 ;  /* 0x0000000600077305 */ /* 0x000162000021f000 */
[----:B-1----:R-:W-:Y:S01]  /*0180*/  IMAD R3, R3, UR6, R8 ;  /* 0x0000000603037c24 */ /* 0x002fe2000f8e0208 */
[----:B----4-:R-:W-:Y:S01]  /*0190*/  IADD3 R22, R22, -0x1, RZ ;  /* 0xffffffff16167810 */ /* 0x010fe20007ffe0ff */
[----:B0-----:R-:W-:Y:S01]  /*01a0*/  IMAD.MOV.U32 R6, RZ, RZ, RZ ;  /* 0x000000ffff067224 */ /* 0x001fe200078e00ff */
[----:B-----5:R-:W-:Y:S02]  /*01b0*/  IADD3 R11, RZ, -R7, RZ ;  /* 0x80000007ff0b7210 */ /* 0x020fe40007ffe0ff */
[----:B------:R-:W-:Y:S02]  /*01c0*/  SHF.R.S32.HI R39, RZ, 0x1f, R3 ;  /* 0x0000001fff277819 */ /* 0x000fe40000011403 */
[----:B------:R-:W-:Y:S02]  /*01d0*/  IABS R23, R22 ;  /* 0x0000001600177213 */ /* 0x000fe40000000000 */
[----:B------:R-:W-:-:S02]  /*01e0*/  IABS R2, R15 ;  /* 0x0000000f00027213 */ /* 0x000fc40000000000 */
[----:B------:R-:W-:Y:S02]  /*01f0*/  LOP3.LUT R22, R22, R15, RZ, 0x3c, !PT ;  /* 0x0000000f16167212 */ /* 0x000fe400078e3cff */
[----:B--2---:R-:W-:Y:S01]  /*0200*/  @P0 IADD3 R34, P1, R4, R9, RZ ;  /* 0x0000000904220210 */ /* 0x004fe20007f3e0ff */
[----:B------:R-:W-:-:S04]  /*0210*/  IMAD R9, R11, R18, RZ ;  /* 0x000000120b097224 */ /* 0x000fc800078e02ff */
[----:B------:R-:W-:Y:S02]  /*0220*/  @P0 IMAD.X R35, RZ, RZ, R5, P1 ;  /* 0x000000ffff230224 */ /* 0x000fe400008e0605 */
[----:B------:R-:W-:-:S03]  /*0230*/  IMAD.HI.U32 R14, R7, R9, R6 ;  /* 0x00000009070e7227 */ /* 0x000fc600078e0006 */
[--C-:B------:R-:W-:Y:S01]  /*0240*/  SHF.R.U64 R40, R34, 0x2, R35.reuse ;  /* 0x0000000222287819 */ /* 0x100fe20000001223 */
[----:B------:R-:W-:Y:S01]  /*0250*/  IMAD.WIDE.U32 R6, R3, -0x326172a9, RZ ;  /* 0xcd9e8d5703067825 */ /* 0x000fe200078e00ff */
[----:B------:R-:W-:-:S03]  /*0260*/  SHF.R.U32.HI R41, RZ, 0x2, R35 ;  /* 0x00000002ff297819 */ /* 0x000fc60000011623 */
[----:B------:R-:W-:Y:S01]  /*0270*/  IMAD.WIDE.U32 R10, R40, -0x2daee0ad, RZ ;  /* 0xd2511f53280a7825 */ /* 0x000fe200078e00ff */
[----:B---3--:R-:W-:-:S04]  /*0280*/  LOP3.LUT R8, R7, R41, R20, 0x96, !PT ;  /* 0x0000002907087212 */ /* 0x008fc800078e9614 */
[----:B------:R-:W-:Y:S01]  /*0290*/  LOP3.LUT R12, R21, R11, R39, 0x96, !PT ;  /* 0x0000000b150c7212 */ /* 0x000fe200078e9627 */
[----:B------:R-:W-:Y:S01]  /*02a0*/  IMAD.WIDE.U32 R8, R8, -0x2daee0ad, RZ ;  /* 0xd2511f5308087825 */ /* 0x000fe200078e00ff */
[----:B------:R-:W-:-:S03]  /*02b0*/  IADD3 R5, RZ, -R2, RZ ;  /* 0x80000002ff057210 */ /* 0x000fc60007ffe0ff */
[----:B------:R-:W-:Y:S02]  /*02c0*/  VIADD R2, R21, 0xbb67ae85 ;  /* 0xbb67ae8515027836 */ /* 0x000fe40000000000 */
[----:B------:R-:W-:Y:S01]  /*02d0*/  IMAD.HI.U32 R14, R14, R23, RZ ;  /* 0x000000170e0e7227 */ /* 0x000fe200078e00ff */
[----:B------:R-:W-:-:S03]  /*02e0*/  IADD3 R4, R20, -0x61c88647, RZ ;  /* 0x9e3779b914047810 */ /* 0x000fc60007ffe0ff */
[----:B------:R-:W-:Y:S01]  /*02f0*/  IMAD.WIDE.U32 R12, R12, -0x326172a9, RZ ;  /* 0xcd9e8d570c0c7825 */ /* 0x000fe200078e00ff */
[----:B------:R-:W-:-:S03]  /*0300*/  LOP3.LUT R10, R9, R10, R2, 0x96, !PT ;  /* 0x0000000a090a7212 */ /* 0x000fc600078e9602 */
[----:B------:R-:W-:Y:S01]  /*0310*/  IMAD R23, R14, R5, R23 ;  /* 0x000000050e177224 */ /* 0x000fe200078e0217 */
[----:B------:R-:W-:Y:S01]  /*0320*/  LOP3.LUT R24, R13, R4, R6, 0x96, !PT ;  /* 0x000000040d187212 */ /* 0x000fe200078e9606 */
[----:B------:R-:W-:Y:S02]  /*0330*/  VIADD R5, R20, 0x3c6ef372 ;  /* 0x3c6ef37214057836 */ /* 0x000fe40000000000 */
[----:B------:R-:W-:Y:S01]  /*0340*/  IMAD.WIDE.U32 R10, R10, -0x326172a9, RZ ;  /* 0xcd9e8d570a0a7825 */ /* 0x000fe200078e00ff */
[----:B------:R-:W-:Y:S02]  /*0350*/  ISETP.GT.U32.AND P2, PT, R18, R23, PT ;  /* 0x000000171200720c */ /* 0x000fe40003f44070 */
[----:B------:R-:W-:Y:S01]  /*0360*/  IADD3 R6, R21, 0x76cf5d0a, RZ ;  /* 0x76cf5d0a15067810 */ /* 0x000fe20007ffe0ff */
[----:B------:R-:W-:Y:S01]  /*0370*/  IMAD.WIDE.U32 R24, R24, -0x2daee0ad, RZ ;  /* 0xd2511f5318187825 */ /* 0x000fe200078e00ff */
[----:B------:R-:W-:-:S04]  /*0380*/  LOP3.LUT R12, R11, R12, R5, 0x96, !PT ;  /* 0x0000000c0b0c7212 */ /* 0x000fc800078e9605 */
[----:B------:R-:W-:Y:S01]  /*0390*/  LOP3.LUT R16, R25, R8, R6, 0x96, !PT ;  /* 0x0000000819107212 */ /* 0x000fe200078e9606 */
[----:B------:R-:W-:Y:S02]  /*03a0*/  VIADD R7, R21, 0x32370b8f ;  /* 0x32370b8f15077836 */ /* 0x000fe40000000000 */
[----:B------:R-:W-:Y:S02]  /*03b0*/  IMAD.WIDE.U32 R12, R12, -0x2daee0ad, RZ ;  /* 0xd2511f530c0c7825 */ /* 0x000fe400078e00ff */
[----:B------:R-:W-:Y:S02]  /*03c0*/  @!P2 IADD3 R23, R23, -R18, RZ ;  /* 0x800000121717a210 */ /* 0x000fe40007ffe0ff */
[----:B------:R-:W-:-:S04]  /*03d0*/  IMAD.WIDE.U32 R16, R16, -0x326172a9, RZ ;  /* 0xcd9e8d5710107825 */ /* 0x000fc800078e00ff */
[C---:B------:R-:W-:Y:S01]  /*03e0*/  VIADD R8, R20.reuse, 0xdaa66d2b ;  /* 0xdaa66d2b14087836 */ /* 0x040fe20000000000 */
[----:B------:R-:W-:Y:S02]  /*03f0*/  LOP3.LUT R19, R13, R24, R7, 0x96, !PT ;  /* 0x000000180d137212 */ /* 0x000fe400078e9607 */
[----:B------:R-:W-:Y:S02]  /*0400*/  ISETP.GE.U32.AND P0, PT, R23, R18, PT ;  /* 0x000000121700720c */ /* 0x000fe40003f06070 */
[----:B------:R-:W-:Y:S01]  /*0410*/  LOP3.LUT R24, R17, R10, R8, 0x96, !PT ;  /* 0x0000000a11187212 */ /* 0x000fe200078e9608 */
[----:B------:R-:W-:Y:S01]  /*0420*/  IMAD.WIDE.U32 R18, R19, -0x326172a9, RZ ;  /* 0xcd9e8d5713127825 */ /* 0x000fe200078e00ff */
[----:B------:R-:W-:-:S03]  /*0430*/  IADD3 R9, R20, 0x78dde6e4, RZ ;  /* 0x78dde6e414097810 */ /* 0x000fc60007ffe0ff */
[----:B------:R-:W-:Y:S01]  /*0440*/  IMAD.WIDE.U32 R24, R24, -0x2daee0ad, RZ ;  /* 0xd2511f5318187825 */ /* 0x000fe200078e00ff */
[----:B------:R-:W-:-:S03]  /*0450*/  ISETP.GE.AND P1, PT, R22, RZ, PT ;  /* 0x000000ff1600720c */ /* 0x000fc60003f26270 */
[----:B------:R-:W-:Y:S01]  /*0460*/  VIADD R10, R21, 0xed9eba14 ;  /* 0xed9eba14150a7836 */ /* 0x000fe20000000000 */
[----:B------:R-:W-:Y:S02]  /*0470*/  @!P2 IADD3 R14, R14, 0x1, RZ ;  /* 0x000000010e0ea810 */ /* 0x000fe40007ffe0ff */
[----:B------:R-:W-:Y:S02]  /*0480*/  LOP3.LUT R16, R19, R16, R9, 0x96, !PT ;  /* 0x0000001013107212 */ /* 0x000fe400078e9609 */
[----:B------:R-:W-:Y:S02]  /*0490*/  ISETP.NE.AND P2, PT, R15, RZ, PT ;  /* 0x000000ff0f00720c */ /* 0x000fe40003f45270 */
[----:B------:R-:W-:Y:S01]  /*04a0*/  LOP3.LUT R22, R25, R12, R10, 0x96, !PT ;  /* 0x0000000c19167212 */ /* 0x000fe200078e960a */
[----:B------:R-:W-:Y:S01]  /*04b0*/  @P0 VIADD R14, R14, 0x1 ;  /* 0x000000010e0e0836 */ /* 0x000fe20000000000 */
[----:B------:R-:W-:Y:S01]  /*04c0*/  IADD3 R11, R21, -0x56f99767, RZ ;  /* 0xa9066899150b7810 */ /* 0x000fe20007ffe0ff */
[----:B------:R-:W-:Y:S01]  /*04d0*/  IMAD.WIDE.U32 R16, R16, -0x2daee0ad, RZ ;  /* 0xd2511f5310107825 */ /* 0x000fe200078e00ff */
[----:B------:R-:W-:-:S03]  /*04e0*/  IADD3 R12, R20, 0x1715609d, RZ ;  /* 0x1715609d140c7810 */ /* 0x000fc60007ffe0ff */
[----:B------:R-:W-:Y:S01]  /*04f0*/  IMAD.WIDE.U32 R22, R22, -0x326172a9, RZ ;  /* 0xcd9e8d5716167825 */ /* 0x000fe200078e00ff */
[----:B------:R-:W-:-:S03]  /*0500*/  LOP3.LUT R19, R17, R24, R11, 0x96, !PT ;  /* 0x0000001811137212 */ /* 0x000fc600078e960b */
[----:B------:R-:W-:Y:S01]  /*0510*/  IMAD.MOV.U32 R25, RZ, RZ, R14 ;  /* 0x000000ffff197224 */ /* 0x000fe200078e000e */
[----:B------:R-:W-:-:S03]  /*0520*/  LOP3.LUT R26, R23, R18, R12, 0x96, !PT ;  /* 0x00000012171a7212 */ /* 0x000fc600078e960c */
[----:B------:R-:W-:Y:S01]  /*0530*/  @!P1 IMAD.MOV R25, RZ, RZ, -R25 ;  /* 0x000000ffff199224 */ /* 0x000fe200078e0a19 */
[----:B------:R-:W-:Y:S01]  /*0540*/  @!P2 LOP3.LUT R25, RZ, R15, RZ, 0x33, !PT ;  /* 0x0000000fff19a212 */ /* 0x000fe200078e33ff */
[----:B------:R-:W-:Y:S01]  /*0550*/  IMAD.WIDE.U32 R18, R19, -0x326172a9, RZ ;  /* 0xcd9e8d5713127825 */ /* 0x000fe200078e00ff */
[----:B------:R-:W-:Y:S02]  /*0560*/  IADD3 R13, R20, -0x4ab325aa, RZ ;  /* 0xb54cda56140d7810 */ /* 0x000fe40007ffe0ff */
[----:B------:R-:W-:Y:S01]  /*0570*/  IADD3 R28, R25, 0x1, RZ ;  /* 0x00000001191c7810 */ /* 0x000fe20007ffe0ff */
[----:B------:R-:W-:-:S04]  /*0580*/  IMAD.WIDE.U32 R26, R26, -0x2daee0ad, RZ ;  /* 0xd2511f531a1a7825 */ /* 0x000fc800078e00ff */
[----:B------:R-:W-:Y:S01]  /*0590*/  VIADD R14, R21, 0x646e171e ;  /* 0x646e171e150e7836 */ /* 0x000fe20000000000 */
[----:B------:R-:W-:-:S04]  /*05a0*/  LOP3.LUT R24, R19, R22, R13, 0x96, !PT ;  /* 0x0000001613187212 */ /* 0x000fc800078e960d */
[----:B------:R-:W-:Y:S01]  /*05b0*/  LOP3.LUT R22, R27, R16, R14, 0x96, !PT ;  /* 0x000000101b167212 */ /* 0x000fe200078e960e */
[----:B------:R-:W-:-:S05]  /*05c0*/  IMAD R16, R15, R28, RZ ;  /* 0x0000001c0f107224 */ /* 0x000fca00078e02ff */
[----:B------:R-:W-:Y:S01]  /*05d0*/  ISETP.GE.AND P0, PT, R3, R16, PT ;  /* 0x000000100300720c */ /* 0x000fe20003f06270 */
[----:B------:R-:W-:Y:S01]  /*05e0*/  VIADD R15, R21, 0x1fd5c5a3 ;  /* 0x1fd5c5a3150f7836 */ /* 0x000fe20000000000 */
[----:B------:R-:W-:Y:S01]  /*05f0*/  IADD3 R17, R20, 0x5384540f, RZ ;  /* 0x5384540f14117810 */ /* 0x000fe20007ffe0ff */
[----:B------:R-:W-:-:S04]  /*0600*/  IMAD.WIDE.U32 R24, R24, -0x2daee0ad, RZ ;  /* 0xd2511f5318187825 */ /* 0x000fc800078e00ff */
[----:B------:R-:W-:Y:S01]  /*0610*/  IMAD.WIDE.U32 R22, R22, -0x326172a9, RZ ;  /* 0xcd9e8d5716167825 */ /* 0x000fe200078e00ff */
[----:B------:R-:W-:-:S04]  /*0620*/  LOP3.LUT R30, R25, R26, R15, 0x96, !PT ;  /* 0x0000001a191e7212 */ /* 0x000fc800078e960f */
[----:B------:R-:W-:Y:S01]  /*0630*/  LOP3.LUT R32, R23, R18, R17, 0x96, !PT ;  /* 0x0000001217207212 */ /* 0x000fe200078e9611 */
[----:B------:R-:W-:Y:S02]  /*0640*/  VIADD R18, R20, 0xf1bbcdc8 ;  /* 0xf1bbcdc814127836 */ /* 0x000fe40000000000 */
        /* <DEDUP_REMOVED lines=13> */
[----:B------:R-:W-:Y:S01]  /*0720*/  LOP3.LUT R45, R34, 0x3, RZ, 0xc0, !PT ;  /* 0x00000003222d7812 */ /* 0x000fe200078ec0ff */
[----:B------:R-:W-:-:S02]  /*0730*/  ULDC.64 UR10, c[0x0][0x248] ;  /* 0x00009200000a7ab9 */ /* 0x000fc40000000a00 */
[C---:B------:R-:W-:Y:S01]  /*0740*/  IMAD.HI.U32 R33, R46.reuse, -0x326172a9, RZ ;  /* 0xcd9e8d572e217827 */ /* 0x040fe200078e00ff */
[----:B------:R-:W-:Y:S02]  /*0750*/  LOP3.LUT R44, R31, R32, R36, 0x96, !PT ;  /* 0x000000201f2c7212 */ /* 0x000fe400078e9624 */
[----:B------:R-:W2:Y:S01]  /*0760*/  LDC.64 R22, c[0x0][0x230] ;  /* 0x00008c00ff167b82 */ /* 0x000ea20000000a00 */
[----:B------:R-:W-:Y:S01]  /*0770*/  IMAD R46, R46, -0x326172a9, RZ ;  /* 0xcd9e8d572e2e7824 */ /* 0x000fe200078e02ff */
[----:B------:R-:W-:-:S06]  /*0780*/  LOP3.LUT R43, R33, R30, R37, 0x96, !PT ;  /* 0x0000001e212b7212 */ /* 0x000fcc00078e9625 */
[----:B------:R-:W3:Y:S01]  /*0790*/  LDC.64 R24, c[0x0][0x240] ;  /* 0x00009000ff187b82 */ /* 0x000ee20000000a00 */
[----:B0-----:R-:W-:-:S07]  /*07a0*/  DADD R28, -R28, UR8 ;  /* 0x000000081c1c7e29 */ /* 0x001fce0008000100 */
[----:B------:R-:W0:Y:S04]  /*07b0*/  LDC.64 R26, c[0x0][0x238] ;  /* 0x00008e00ff1a7b82 */ /* 0x000e280000000a00 */
.L_x_22:
[----:B------:R-:W-:Y:S01]  /*07c0*/  IADD3 R40, R40, 0x1, RZ ;  /* 0x0000000128287810 */ /* 0x000fe20007ffe0ff */
[----:B------:R-:W-:Y:S03]  /*07d0*/  BSSY B0, `(.L_x_14) ;  /* 0x000000c000007945 */ /* 0x000fe60003800000 */
[C---:B------:R-:W-:Y:S01]  /*07e0*/  ISETP.NE.AND P0, PT, R40.reuse, RZ, PT ;  /* 0x000000ff2800720c */ /* 0x040fe20003f05270 */
[----:B0-----:R-:W-:-:S12]  /*07f0*/  IMAD.HI.U32 R31, R40, -0x2daee0ad, RZ ;  /* 0xd2511f53281f7827 */ /* 0x001fd800078e00ff */
[----:B-1--4-:R-:W-:Y:S05]  /*0800*/  @P0 BRA `(.L_x_15) ;  /* 0x0000000000200947 */ /* 0x012fea0003800000 */
        /* <DEDUP_REMOVED lines=8> */
.L_x_15:
[----:B------:R-:W-:Y:S05]  /*0890*/  BSYNC B0 ;  /* 0x0000000000007941 */ /* 0x000fea0003800000 */
.L_x_14:
[----:B------:R-:W-:Y:S01]  /*08a0*/  IMAD.HI.U32 R30, R47, -0x326172a9, RZ ;  /* 0xcd9e8d572f1e7827 */ /* 0x000fe200078e00ff */
        /* <DEDUP_REMOVED lines=9> */
[----:B------:R-:W-:-:S04]  /*0940*/  LOP3.LUT R31, R49, R31, R2, 0x96, !PT ;  /* 0x0000001f311f7212 */ /* 0x000fc800078e9602 */
[----:B------:R-:W-:Y:S01]  /*0950*/  LOP3.LUT R35, R33, R48, R6, 0x96, !PT ;  /* 0x0000003021237212 */ /* 0x000fe200078e9606 */
[----:B------:R-:W-:-:S05]  /*0960*/  IMAD.WIDE.U32 R30, R31, -0x326172a9, RZ ;  /* 0xcd9e8d571f1e7825 */ /* 0x000fca00078e00ff */
        /* <DEDUP_REMOVED lines=24> */
[----:B------:R-:W-:Y:S01]  /*0af0*/  MOV R48, R44 ;  /* 0x0000002c00307202 */ /* 0x000fe20000000f00 */
[----:B------:R-:W-:Y:S01]  /*0b00*/  IMAD R33, R42, -0x2daee0ad, RZ ;  /* 0xd2511f532a217824 */ /* 0x000fe200078e02ff */
[----:B------:R-:W-:Y:S01]  /*0b10*/  LOP3.LUT R42, R31, R34, R18, 0x96, !PT ;  /* 0x000000221f2a7212 */ /* 0x000fe200078e9612 */
[----:B------:R-:W-:-:S04]  /*0b20*/  IMAD.WIDE.U32 R34, R35, -0x326172a9, RZ ;  /* 0xcd9e8d5723227825 */ /* 0x000fc800078e00ff */
[----:B------:R-:W-:Y:S01]  /*0b30*/  IMAD.MOV.U32 R31, RZ, RZ, R43 ;  /* 0x000000ffff1f7224 */ /* 0x000fe200078e002b */
[----:B------:R-:W-:Y:S01]  /*0b40*/  LOP3.LUT R43, R35, R30, R37, 0x96, !PT ;  /* 0x0000001e232b7212 */ /* 0x000fe200078e9625 */
[----:B------:R-:W-:-:S04]  /*0b50*/  IMAD.HI.U32 R49, R42, -0x2daee0ad, RZ ;  /* 0xd2511f532a317827 */ /* 0x000fc800078e00ff */
[----:B------:R-:W-:Y:S01]  /*0b60*/  IMAD.MOV.U32 R30, RZ, RZ, R46 ;  /* 0x000000ffff1e7224 */ /* 0x000fe200078e002e */
[----:B------:R-:W-:Y:S01]  /*0b70*/  MOV R46, R34 ;  /* 0x00000022002e7202 */ /* 0x000fe20000000f00 */
[----:B------:R-:W-:Y:S01]  /*0b80*/  IMAD.MOV.U32 R35, RZ, RZ, R33 ;  /* 0x000000ffff237224 */ /* 0x000fe200078e0021 */
[----:B------:R-:W-:Y:S01]  /*0b90*/  LOP3.LUT R44, R49, R32, R36, 0x96, !PT ;  /* 0x00000020312c7212 */ /* 0x000fe200078e9624 */
[----:B------:R-:W-:Y:S01]  /*0ba0*/  IMAD.MOV.U32 R51, RZ, RZ, R30 ;  /* 0x000000ffff337224 */ /* 0x000fe200078e001e */
[----:B------:R-:W-:Y:S02]  /*0bb0*/  MOV R34, R48 ;  /* 0x0000003000227202 */ /* 0x000fe40000000f00 */
[----:B------:R-:W-:Y:S01]  /*0bc0*/  MOV R32, R43 ;  /* 0x0000002b00207202 */ /* 0x000fe20000000f00 */
        /* <DEDUP_REMOVED lines=14> */
.L_x_17:
[----:B------:R-:W-:Y:S01]  /*0cb0*/  IMAD.MOV.U32 R51, RZ, RZ, R48 ;  /* 0x000000ffff337224 */ /* 0x000fe200078e0030 */
[----:B------:R-:W-:Y:S01]  /*0cc0*/  MOV R34, R33 ;  /* 0x0000002100227202 */ /* 0x000fe20000000f00 */
[----:B------:R-:W-:Y:S01]  /*0cd0*/  IMAD.MOV.U32 R35, RZ, RZ, R43 ;  /* 0x000000ffff237224 */ /* 0x000fe200078e002b */
[----:B------:R-:W-:-:S07]  /*0ce0*/  MOV R32, R46 ;  /* 0x0000002e00207202 */ /* 0x000fce0000000f00 */
.L_x_16:
[----:B------:R-:W-:Y:S01]  /*0cf0*/  IMAD.WIDE.U32 R48, R32, 0x200000, RZ ;  /* 0x0020000020307825 */ /* 0x000fe200078e00ff */
[----:B-1----:R-:W-:Y:S01]  /*0d00*/  ISETP.GE.AND P0, PT, R3, R38, PT ;  /* 0x000000260300720c */ /* 0x002fe20003f06270 */
[----:B------:R-:W-:Y:S01]  /*0d10*/  HFMA2.MMA R33, -RZ, RZ, 1.15625, 0 ;  /* 0x3ca00000ff217435 */ /* 0x000fe200000001ff */
[----:B------:R-:W-:Y:S01]  /*0d20*/  BSSY B0, `(.L_x_18) ;  /* 0x000002b000007945 */ /* 0x000fe20003800000 */
[----:B------:R-:W-:Y:S01]  /*0d30*/  IMAD.MOV.U32 R32, RZ, RZ, 0x0 ;  /* 0x00000000ff207424 */ /* 0x000fe200078e00ff */
[----:B------:R-:W-:-:S04]  /*0d40*/  LOP3.LUT R48, R48, R35, RZ, 0x3c, !PT ;  /* 0x0000002330307212 */ /* 0x000fc800078e3cff */
[----:B------:R-:W1:Y:S02]  /*0d50*/  I2F.F64.U64 R30, R48 ;  /* 0x00000030001e7312 */ /* 0x000e640000301800 */
[----:B-1----:R-:W-:-:S03]  /*0d60*/  DFMA R30, R30, R32, 5.5511151231257827021e-17 ;  /* 0x3c9000001e1e742b */ /* 0x002fc60000000020 */
[----:B------:R-:W-:Y:S08]  /*0d70*/  @P0 BRA `(.L_x_19) ;  /* 0x0000000000940947 */ /* 0x000ff00003800000 */
[----:B0-----:R-:W-:-:S06]  /*0d80*/  IMAD.WIDE R48, R3, 0x2, R26 ;  /* 0x0000000203307825 */ /* 0x001fcc00078e021a */
[----:B------:R0:W4:Y:S01]  /*0d90*/  LDG.E.U16 R49, desc[UR4][R48.64] ;  /* 0x0000000430317981 */ /* 0x000122000c1e1500 */
[----:B------:R-:W-:Y:S01]  /*0da0*/  IMAD.WIDE.U32 R34, R34, 0x200000, RZ ;  /* 0x0020000022227825 */ /* 0x000fe200078e00ff */
[----:B------:R-:W-:Y:S01]  /*0db0*/  UMOV UR8, 0xf0000000 ;  /* 0xf000000000087882 */ /* 0x000fe20000000000 */
[----:B------:R-:W-:Y:S01]  /*0dc0*/  UMOV UR9, 0x380fffff ;  /* 0x380fffff00097882 */ /* 0x000fe20000000000 */
[----:B------:R-:W-:-:S06]  /*0dd0*/  LOP3.LUT R34, R34, R51, RZ, 0x3c, !PT ;  /* 0x0000003322227212 */ /* 0x000fcc00078e3cff */
[----:B------:R-:W1:Y:S02]  /*0de0*/  I2F.F64.U64 R34, R34 ;  /* 0x0000002200227312 */ /* 0x000e640000301800 */
[----:B-1----:R-:W-:-:S06]  /*0df0*/  DFMA R50, R34, R32, 5.5511151231257827021e-17 ;  /* 0x3c9000002232742b */ /* 0x002fcc0000000020 */
[----:B------:R-:W1:Y:S02]  /*0e00*/  F2F.F32.F64 R52, R50 ;  /* 0x0000003200347310 */ /* 0x000e640000301000 */
[----:B------:R-:W-:-:S14]  /*0e10*/  DSETP.GEU.AND P0, PT, |R50|, UR8, PT ;  /* 0x0000000832007e2a */ /* 0x000fdc000bf0e200 */
[----:B-1----:R-:W-:-:S06]  /*0e20*/  @!P0 FMUL R52, R52, 1.175494350822287508e-38 ;  /* 0x0080000034348820 */ /* 0x002fcc0000400000 */
[----:B------:R-:W1:Y:S02]  /*0e30*/  F2F.BF16.F32 R52, R52 ;  /* 0x0000003400347304 */ /* 0x000e640000202000 */
[----:B-1----:R-:W-:-:S04]  /*0e40*/  IMAD.U32 R32, R52, 0x10000, RZ ;  /* 0x0001000034207824 */ /* 0x002fc800078e00ff */
[----:B0-----:R-:W-:-:S04]  /*0e50*/  FMUL.FTZ R48, R32, 1 ;  /* 0x3f80000020307820 */ /* 0x001fc80000410000 */
[----:B------:R-:W0:Y:S02]  /*0e60*/  F2F.F64.F32 R32, R48 ;  /* 0x0000003000207310 */ /* 0x000e240000201800 */
[----:B0-----:R-:W-:-:S06]  /*0e70*/  DFMA R32, R28, R32, UR10 ;  /* 0x0000000a1c207e2b */ /* 0x001fcc0008000020 */
[----:B------:R-:W0:Y:S02]  /*0e80*/  F2F.F32.F64 R53, R32 ;  /* 0x0000002000357310 */ /* 0x000e240000301000 */
[----:B------:R-:W-:-:S14]  /*0e90*/  DSETP.GEU.AND P1, PT, |R32|, UR8, PT ;  /* 0x0000000820007e2a */ /* 0x000fdc000bf2e200 */
[----:B0-----:R-:W-:Y:S01]  /*0ea0*/  @!P1 FMUL R53, R53, 1.175494350822287508e-38 ;  /* 0x0080000035359820 */ /* 0x001fe20000400000 */
[----:B----4-:R-:W-:-:S04]  /*0eb0*/  SHF.L.U32 R34, R49, 0x10, RZ ;  /* 0x0000001031227819 */ /* 0x010fc800000006ff */
[----:B------:R-:W-:-:S13]  /*0ec0*/  FSETP.GTU.FTZ.AND P0, PT, R34, RZ, PT ;  /* 0x000000ff2200720b */ /* 0x000fda0003f1c000 */
[----:B------:R-:W-:Y:S05]  /*0ed0*/  @P0 BRA `(.L_x_20) ;  /* 0x0000000000280947 */ /* 0x000fea0003800000 */
[----:B------:R-:W0:Y:S02]  /*0ee0*/  F2F.BF16.F32 R53, R53 ;  /* 0x0000003500357304 */ /* 0x000e240000202000 */
[----:B0-----:R-:W-:-:S04]  /*0ef0*/  IMAD.U32 R33, R53, 0x10000, RZ ;  /* 0x0001000035217824 */ /* 0x001fc800078e00ff */
[----:B------:R-:W-:Y:S01]  /*0f00*/  FMUL.FTZ R33, R34, R33 ;  /* 0x0000002122217220 */ /* 0x000fe20000410000 */
[----:B--2---:R-:W-:-:S04]  /*0f10*/  IMAD.WIDE R34, R3, 0x2, R22 ;  /* 0x0000000203227825 */ /* 0x004fc800078e0216 */
[----:B------:R-:W-:-:S04]  /*0f20*/  F2FP.BF16.F32.PACK_AB R33, RZ, R33 ;  /* 0x00000021ff21723e */ /* 0x000fc800000010ff */
[----:B------:R-:W-:Y:S01]  /*0f30*/  PRMT R48, R33, 0x7610, R48 ;  /* 0x0000761021307816 */ /* 0x000fe20000000030 */
[----:B---3--:R-:W-:-:S04]  /*0f40*/  IMAD.WIDE R32, R3, 0x2, R24 ;  /* 0x0000000203207825 */ /* 0x008fc800078e0218 */
[----:B------:R1:W-:Y:S04]  /*0f50*/  STG.E.U16 desc[UR4][R34.64], R48 ;  /* 0x0000003022007986 */ /* 0x0003e8000c101504 */
[----:B------:R1:W-:Y:S01]  /*0f60*/  STG.E.U16 desc[UR4][R32.64], R53 ;  /* 0x0000003520007986 */ /* 0x0003e2000c101504 */
[----:B------:R-:W-:Y:S05]  /*0f70*/  BRA `(.L_x_19) ;  /* 0x0000000000147947 */ /* 0x000fea0003800000 */
.L_x_20:
[----:B--2---:R-:W-:Y:S01]  /*0f80*/  IMAD.WIDE R32, R3, 0x2, R22 ;  /* 0x0000000203207825 */ /* 0x004fe200078e0216 */
[----:B------:R-:W-:-:S03]  /*0f90*/  MOV R48, 0x3f80 ;  /* 0x00003f8000307802 */ /* 0x000fc60000000f00 */
[----:B---3--:R-:W-:Y:S01]  /*0fa0*/  IMAD.WIDE R34, R3, 0x2, R24 ;  /* 0x0000000203227825 */ /* 0x008fe200078e0218 */
[----:B------:R4:W-:Y:S04]  /*0fb0*/  STG.E.U16 desc[UR4][R32.64], R49 ;  /* 0x0000003120007986 */ /* 0x0009e8000c101504 */
[----:B------:R4:W-:Y:S02]  /*0fc0*/  STG.E.U16 desc[UR4][R34.64], R48 ;  /* 0x0000003022007986 */ /* 0x0009e4000c101504 */
.L_x_19:
[----:B------:R-:W-:Y:S05]  /*0fd0*/  BSYNC B0 ;  /* 0x0000000000007941 */ /* 0x000fea0003800000 */
.L_x_18:
[----:B------:R-:W-:-:S05]  /*0fe0*/  IMAD R3, R0, UR6, R3 ;  /* 0x0000000600037c24 */ /* 0x000fca000f8e0203 */
[----:B------:R-:W-:-:S13]  /*0ff0*/  ISETP.GE.AND P0, PT, R3, R38, PT ;  /* 0x000000260300720c */ /* 0x000fda0003f06270 */
[----:B------:R-:W-:Y:S05]  /*1000*/  @P0 BRA `(.L_x_21) ;  /* 0x0000000000780947 */ /* 0x000fea0003800000 */
[----:B01--4-:R-:W-:-:S05]  /*1010*/  IMAD.WIDE R32, R3, 0x2, R26 ;  /* 0x0000000203207825 */ /* 0x013fca00078e021a */
[----:B------:R2:W4:Y:S01]  /*1020*/  LDG.E.U16 R49, desc[UR4][R32.64] ;  /* 0x0000000420317981 */ /* 0x000522000c1e1500 */
[----:B------:R-:W-:Y:S01]  /*1030*/  UMOV UR8, 0xf0000000 ;  /* 0xf000000000087882 */ /* 0x000fe20000000000 */
[----:B------:R-:W-:Y:S01]  /*1040*/  UMOV UR9, 0x380fffff ;  /* 0x380fffff00097882 */ /* 0x000fe20000000000 */
[----:B------:R-:W0:Y:S01]  /*1050*/  F2F.F32.F64 R48, R30 ;  /* 0x0000001e00307310 */ /* 0x000e220000301000 */
[----:B------:R-:W-:Y:S01]  /*1060*/  DSETP.GEU.AND P0, PT, |R30|, UR8, PT ;  /* 0x000000081e007e2a */ /* 0x000fe2000bf0e200 */
[----:B--2---:R-:W-:-:S13]  /*1070*/  IMAD.WIDE R32, R3, 0x2, R22 ;  /* 0x0000000203207825 */ /* 0x004fda00078e0216 */
[----:B0-----:R-:W-:-:S06]  /*1080*/  @!P0 FMUL R48, R48, 1.175494350822287508e-38 ;  /* 0x0080000030308820 */ /* 0x001fcc0000400000 */
[----:B------:R-:W0:Y:S02]  /*1090*/  F2F.BF16.F32 R48, R48 ;  /* 0x0000003000307304 */ /* 0x000e240000202000 */
[----:B0-----:R-:W-:Y:S01]  /*10a0*/  IMAD.U32 R34, R48, 0x10000, RZ ;  /* 0x0001000030227824 */ /* 0x001fe200078e00ff */
        /* <DEDUP_REMOVED lines=8> */
[----:B----4-:R-:W-:-:S04]  /*1130*/  SHF.L.U32 R30, R49, 0x10, RZ ;  /* 0x00000010311e7819 */ /* 0x010fc800000006ff */
[----:B------:R-:W-:-:S13]  /*1140*/  FSETP.GTU.FTZ.AND P0, PT, R30, RZ, PT ;  /* 0x000000ff1e00720b */ /* 0x000fda0003f1c000 */
[----:B0-----:R-:W-:Y:S01]  /*1150*/  @!P0 IMAD.U32 R31, R51, 0x10000, RZ ;  /* 0x00010000331f8824 */ /* 0x001fe200078e00ff */
[----:B------:R-:W-:-:S03]  /*1160*/  @P0 PRMT R34, R48, 0x7610, R34 ;  /* 0x0000761030220816 */ /* 0x000fc60000000022 */
[----:B------:R-:W-:-:S05]  /*1170*/  @!P0 FMUL.FTZ R31, R30, R31 ;  /* 0x0000001f1e1f8220 */ /* 0x000fca0000410000 */
[----:B------:R-:W-:-:S04]  /*1180*/  @!P0 F2FP.BF16.F32.PACK_AB R31, RZ, R31 ;  /* 0x0000001fff1f823e */ /* 0x000fc800000010ff */
[----:B------:R-:W-:Y:S01]  /*1190*/  PRMT R35, R31, 0x7610, R35 ;  /* 0x000076101f237816 */ /* 0x000fe20000000023 */
[----:B---3--:R-:W-:-:S04]  /*11a0*/  IMAD.WIDE R30, R3, 0x2, R24 ;  /* 0x00000002031e7825 */ /* 0x008fc800078e0218 */
[----:B------:R0:W-:Y:S04]  /*11b0*/  @!P0 STG.E.U16 desc[UR4][R32.64], R35 ;  /* 0x0000002320008986 */ /* 0x0001e8000c101504 */
[----:B------:R0:W-:Y:S04]  /*11c0*/  @!P0 STG.E.U16 desc[UR4][R30.64], R51 ;  /* 0x000000331e008986 */ /* 0x0001e8000c101504 */
[----:B------:R0:W-:Y:S04]  /*11d0*/  @P0 STG.E.U16 desc[UR4][R32.64], R49 ;  /* 0x0000003120000986 */ /* 0x0001e8000c101504 */
[----:B------:R0:W-:Y:S02]  /*11e0*/  @P0 STG.E.U16 desc[UR4][R30.64], R34 ;  /* 0x000000221e000986 */ /* 0x0001e4000c101504 */
.L_x_21:
[----:B------:R-:W-:Y:S01]  /*11f0*/  IMAD R3, R0, UR6, R3 ;  /* 0x0000000600037c24 */ /* 0x000fe2000f8e0203 */
[----:B------:R-:W-:Y:S05]  /*1200*/  WARPSYNC.ALL ;  /* 0x0000000000007948 */ /* 0x000fea0003800000 */
[----:B------:R-:W-:Y:S01]  /*1210*/  BAR.SYNC.DEFER_BLOCKING 0x0 ;  /* 0x0000000000007b1d */ /* 0x000fe20000010000 */
[----:B------:R-:W-:-:S13]  /*1220*/  ISETP.GE.AND P0, PT, R3, R16, PT ;  /* 0x000000100300720c */ /* 0x000fda0003f06270 */
[----:B------:R-:W-:Y:S05]  /*1230*/  @!P0 BRA `(.L_x_22) ;  /* 0xfffffff400608947 */ /* 0x000fea000383ffff */
[----:B------:R-:W-:Y:S05]  /*1240*/  EXIT ;  /* 0x000000000000794d */ /* 0x000fea0003800000 */
.L_x_23:
        /* <DEDUP_REMOVED lines=11> */
.L_x_98:


//--------------------- .text._ZN2at6native28rrelu_with_noise_cuda_kernelIN3c104HalfELi4EZNS0_28_rrelu_with_noise_cuda_trainIS3_EEvRNS_6TensorERKS5_S6_RKNS2_6ScalarESB_St8optionalINS_9GeneratorEEEUlP24curandStatePhilox4_32_10E0_EEviNS_15PhiloxCudaStateEPT_PKSJ_SK_ddRKT1_ --------------------------
	.section	.text._ZN2at6native28rrelu_with_noise_cuda_kernelIN3c104HalfELi4EZNS0_28_rrelu_with_noise_cuda_trainIS3_EEvRNS_6TensorERKS5_S6_RKNS2_6ScalarESB_St8optionalINS_9GeneratorEEEUlP24curandStatePhilox4_32_10E0_EEviNS_15PhiloxCudaStateEPT_PKSJ_SK_ddRKT1_,"ax",@progbits
	.align	128
        .global         _ZN2at6native28rrelu_with_noise_cuda_kernelIN3c104HalfELi4EZNS0_28_rrelu_with_noise_cuda_trainIS3_EEvRNS_6TensorERKS5_S6_RKNS2_6ScalarESB_St8optionalINS_9GeneratorEEEUlP24curandStatePhilox4_32_10E0_EEviNS_15PhiloxCudaStateEPT_PKSJ_SK_ddRKT1_
        .type           _ZN2at6native28rrelu_with_noise_cuda_kernelIN3c104HalfELi4EZNS0_28_rrelu_with_noise_cuda_trainIS3_EEvRNS_6TensorERKS5_S6_RKNS2_6ScalarESB_St8optionalINS_9GeneratorEEEUlP24curandStatePhilox4_32_10E0_EEviNS_15PhiloxCudaStateEPT_PKSJ_SK_ddRKT1_,@function
        .size           _ZN2at6native28rrelu_with_noise_cuda_kernelIN3c104HalfELi4EZNS0_28_rrelu_with_noise_cuda_trainIS3_EEvRNS_6TensorERKS5_S6_RKNS2_6ScalarESB_St8optionalINS_9GeneratorEEEUlP24curandStatePhilox4_32_10E0_EEviNS_15PhiloxCudaStateEPT_PKSJ_SK_ddRKT1_,(.L_x_99 - _ZN2at6native28rrelu_with_noise_cuda_kernelIN3c104HalfELi4EZNS0_28_rrelu_with_noise_cuda_trainIS3_EEvRNS_6TensorERKS5_S6_RKNS2_6ScalarESB_St8optionalINS_9GeneratorEEEUlP24curandStatePhilox4_32_10E0_EEviNS_15PhiloxCudaStateEPT_PKSJ_SK_ddRKT1_)
        .other          _ZN2at6native28rrelu_with_noise_cuda_kernelIN3c104HalfELi4EZNS0_28_rrelu_with_noise_cuda_trainIS3_EEvRNS_6TensorERKS5_S6_RKNS2_6ScalarESB_St8optionalINS_9GeneratorEEEUlP24curandStatePhilox4_32_10E0_EEviNS_15PhiloxCudaStateEPT_PKSJ_SK_ddRKT1_,@"STO_CUDA_ENTRY STV_DEFAULT"
_ZN2at6native28rrelu_with_noise_cuda_kernelIN3c104HalfELi4EZNS0_28_rrelu_with_noise_cuda_trainIS3_EEvRNS_6TensorERKS5_S6_RKNS2_6ScalarESB_St8optionalINS_9GeneratorEEEUlP24curandStatePhilox4_32_10E0_EEviNS_15PhiloxCudaStateEPT_PKSJ_SK_ddRKT1_:
.text._ZN2at6native28rrelu_with_noise_cuda_kernelIN3c104HalfELi4EZNS0_28_rrelu_with_noise_cuda_trainIS3_EEvRNS_6TensorERKS5_S6_RKNS2_6ScalarESB_St8optionalINS_9GeneratorEEEUlP24curandStatePhilox4_32_10E0_EEviNS_15PhiloxCudaStateEPT_PKSJ_SK_ddRKT1_:
        /* <DEDUP_REMOVED lines=130> */
.L_x_36:
        /* <DEDUP_REMOVED lines=13> */
.L_x_25:
[----:B------:R-:W-:Y:S05]  /*08f0*/  BSYNC B0 ;  /* 0x0000000000007941 */ /* 0x000fea0003800000 */
.L_x_24:
        /* <DEDUP_REMOVED lines=14> */
[----:B------:R-:W-:-:S04]  /*09e0*/  MOV R2, R5 ;  /* 0x0000000500027202 */ /* 0x000fc80000000f00 */
        /* <DEDUP_REMOVED lines=32> */
[----:B------:R-:W-:Y:S01]  /*0bf0*/  MOV R6, R36 ;  /* 0x0000002400067202 */ /* 0x000fe20000000f00 */
[----:B------:R-:W-:Y:S01]  /*0c00*/  IMAD.MOV.U32 R36, RZ, RZ, R0 ;  /* 0x000000ffff247224 */ /* 0x000fe200078e0000 */
[----:B------:R-:W-:Y:S01]  /*0c10*/  LOP3.LUT R5, R5, R32, R14, 0x96, !PT ;  /* 0x0000002005057212 */ /* 0x000fe200078e960e */
        /* <DEDUP_REMOVED lines=10> */
[----:B------:R-:W-:Y:S01]  /*0cc0*/  MOV R32, R31 ;  /* 0x0000001f00207202 */ /* 0x000fe20000000f00 */
[----:B------:R-:W-:Y:S01]  /*0cd0*/  IMAD.MOV.U32 R33, RZ, RZ, R30 ;  /* 0x000000ffff217224 */ /* 0x000fe200078e001e */
[----:B------:R-:W-:Y:S02]  /*0ce0*/  MOV R36, R2 ;  /* 0x0000000200247202 */ /* 0x000fe40000000f00 */
[----:B------:R-:W-:Y:S01]  /*0cf0*/  MOV R37, R0 ;  /* 0x0000000000257202 */ /* 0x000fe20000000f00 */
[----:B------:R-:W-:Y:S06]  /*0d00*/  BRA `(.L_x_26) ;  /* 0x0000000000107947 */ /* 0x000fec0003800000 */
.L_x_27:
[----:B------:R-:W-:Y:S01]  /*0d10*/  IMAD.MOV.U32 R32, RZ, RZ, R2 ;  /* 0x000000ffff207224 */ /* 0x000fe200078e0002 */
[----:B------:R-:W-:Y:S01]  /*0d20*/  MOV R33, R0 ;  /* 0x0000000000217202 */ /* 0x000fe20000000f00 */
[----:B------:R-:W-:Y:S01]  /*0d30*/  IMAD.MOV.U32 R37, RZ, RZ, R6 ;  /* 0x000000ffff257224 */ /* 0x000fe200078e0006 */
[----:B------:R-:W-:-:S07]  /*0d40*/  MOV R36, R7 ;  /* 0x0000000700247202 */ /* 0x000fce0000000f00 */
.L_x_26:
[----:B-1----:R-:W-:Y:S01]  /*0d50*/  ISETP.GE.AND P0, PT, R51, R13, PT ;  /* 0x0000000d3300720c */ /* 0x002fe20003f06270 */
[----:B------:R-:W-:Y:S01]  /*0d60*/  BSSY B0, `(.L_x_28) ;  /* 0x0000028000007945 */ /* 0x000fe20003800000 */
[----:B------:R-:W-:Y:S01]  /*0d70*/  I2FP.F32.U32 R0, R33 ;  /* 0x0000002100007245 */ /* 0x000fe20000201000 */
[----:B------:R-:W-:Y:S01]  /*0d80*/  HFMA2.MMA R33, -RZ, RZ, 0.1171875, 0 ;  /* 0x2f800000ff217435 */ /* 0x000fe200000001ff */
[----:B------:R-:W-:Y:S02]  /*0d90*/  I2FP.F32.U32 R2, R36 ;  /* 0x0000002400027245 */ /* 0x000fe40000201000 */
[----:B------:R-:W-:-:S07]  /*0da0*/  I2FP.F32.U32 R30, R37 ;  /* 0x00000025001e7245 */ /* 0x000fce0000201000 */
[-C--:B------:R-:W-:Y:S01]  /*0db0*/  FFMA.FTZ R36, R0, R33.reuse, 1.1641532182693481445e-10 ;  /* 0x2f00000000247423 */ /* 0x080fe20000010021 */
[-C--:B------:R-:W-:Y:S01]  /*0dc0*/  FFMA.FTZ R2, R2, R33.reuse, 1.1641532182693481445e-10 ;  /* 0x2f00000002027423 */ /* 0x080fe20000010021 */
[----:B------:R-:W-:Y:S01]  /*0dd0*/  FFMA.FTZ R0, R30, R33, 1.1641532182693481445e-10 ;  /* 0x2f0000001e007423 */ /* 0x000fe20000010021 */
[----:B------:R-:W-:Y:S06]  /*0de0*/  @P0 BRA `(.L_x_29) ;  /* 0x00000000007c0947 */ /* 0x000fec0003800000 */
[----:B0-----:R-:W-:-:S05]  /*0df0*/  IMAD.WIDE R30, R51, 0x2, R26 ;  /* 0x00000002331e7825 */ /* 0x001fca00078e021a */
[----:B------:R-:W4:Y:S01]  /*0e00*/  LDG.E.U16 R37, desc[UR4][R30.64] ;  /* 0x000000041e257981 */ /* 0x000f22000c1e1500 */
[----:B------:R-:W-:Y:S01]  /*0e10*/  I2FP.F32.U32 R32, R32 ;  /* 0x0000002000207245 */ /* 0x000fe20000201000 */
[----:B------:R-:W-:Y:S01]  /*0e20*/  UMOV UR8, 0xf0000000 ;  /* 0xf000000000087882 */ /* 0x000fe20000000000 */
[----:B------:R-:W-:-:S03]  /*0e30*/  UMOV UR9, 0x380fffff ;  /* 0x380fffff00097882 */ /* 0x000fc60000000000 */
[----:B------:R-:W-:-:S05]  /*0e40*/  FFMA.FTZ R32, R32, R33, 1.1641532182693481445e-10 ;  /* 0x2f00000020207423 */ /* 0x000fca0000010021 */
[----:B------:R-:W-:-:S05]  /*0e50*/  F2FP.F16.F32.PACK_AB R32, RZ, R32 ;  /* 0x00000020ff20723e */ /* 0x000fca00000000ff */
[----:B------:R-:W-:-:S05]  /*0e60*/  HADD2.F32 R32, -RZ, R32.H0_H0 ;  /* 0x20000020ff207230 */ /* 0x000fca0000004100 */
[----:B------:R-:W-:-:S04]  /*0e70*/  FMUL.FTZ R49, R32, 1 ;  /* 0x3f80000020317820 */ /* 0x000fc80000410000 */
[----:B------:R-:W0:Y:S02]  /*0e80*/  F2F.F64.F32 R32, R49 ;  /* 0x0000003100207310 */ /* 0x000e240000201800 */
[----:B0-----:R-:W-:-:S06]  /*0e90*/  DFMA R32, R28, R32, UR10 ;  /* 0x0000000a1c207e2b */ /* 0x001fcc0008000020 */
[----:B------:R-:W0:Y:S02]  /*0ea0*/  F2F.F32.F64 R50, R32 ;  /* 0x0000002000327310 */ /* 0x000e240000301000 */
[----:B------:R-:W-:-:S14]  /*0eb0*/  DSETP.GEU.AND P1, PT, |R32|, UR8, PT ;  /* 0x0000000820007e2a */ /* 0x000fdc000bf2e200 */
[----:B0-----:R-:W-:Y:S01]  /*0ec0*/  @!P1 FMUL R50, R50, 1.175494350822287508e-38 ;  /* 0x0080000032329820 */ /* 0x001fe20000400000 */
[----:B----4-:R-:W-:-:S05]  /*0ed0*/  HADD2.F32 R30, -RZ, R37.H0_H0 ;  /* 0x20000025ff1e7230 */ /* 0x010fca0000004100 */
[----:B------:R-:W-:-:S13]  /*0ee0*/  FSETP.GTU.FTZ.AND P0, PT, R30, RZ, PT ;  /* 0x000000ff1e00720b */ /* 0x000fda0003f1c000 */
[----:B------:R-:W-:Y:S05]  /*0ef0*/  @P0 BRA `(.L_x_30) ;  /* 0x0000000000240947 */ /* 0x000fea0003800000 */
[----:B------:R-:W-:Y:S01]  /*0f00*/  F2FP.F16.F32.PACK_AB R37, RZ, R50 ;  /* 0x00000032ff25723e */ /* 0x000fe200000000ff */
[----:B--2---:R-:W-:-:S04]  /*0f10*/  IMAD.WIDE R32, R51, 0x2, R22 ;  /* 0x0000000233207825 */ /* 0x004fc800078e0216 */
[----:B------:R-:W-:-:S05]  /*0f20*/  HADD2.F32 R31, -RZ, R37.H0_H0 ;  /* 0x20000025ff1f7230 */ /* 0x000fca0000004100 */
[----:B------:R-:W-:-:S05]  /*0f30*/  FMUL.FTZ R31, R30, R31 ;  /* 0x0000001f1e1f7220 */ /* 0x000fca0000410000 */
[----:B------:R-:W-:Y:S01]  /*0f40*/  F2FP.F16.F32.PACK_AB R49, RZ, R31 ;  /* 0x0000001fff31723e */ /* 0x000fe200000000ff */
[----:B---3--:R-:W-:-:S04]  /*0f50*/  IMAD.WIDE R30, R51, 0x2, R24 ;  /* 0x00000002331e7825 */ /* 0x008fc800078e0218 */
[----:B------:R1:W-:Y:S04]  /*0f60*/  STG.E.U16 desc[UR4][R32.64], R49 ;  /* 0x0000003120007986 */ /* 0x0003e8000c101504 */
[----:B------:R1:W-:Y:S01]  /*0f70*/  STG.E.U16 desc[UR4][R30.64], R37 ;  /* 0x000000251e007986 */ /* 0x0003e2000c101504 */
[----:B------:R-:W-:Y:S05]  /*0f80*/  BRA `(.L_x_29) ;  /* 0x0000000000147947 */ /* 0x000fea0003800000 */
.L_x_30:
[----:B--2---:R-:W-:Y:S01]  /*0f90*/  IMAD.WIDE R32, R51, 0x2, R22 ;  /* 0x0000000233207825 */ /* 0x004fe200078e0216 */
[----:B------:R-:W-:-:S03]  /*0fa0*/  MOV R49, 0x3c00 ;  /* 0x00003c0000317802 */ /* 0x000fc60000000f00 */
[----:B---3--:R-:W-:Y:S01]  /*0fb0*/  IMAD.WIDE R30, R51, 0x2, R24 ;  /* 0x00000002331e7825 */ /* 0x008fe200078e0218 */
[----:B------:R4:W-:Y:S04]  /*0fc0*/  STG.E.U16 desc[UR4][R32.64], R37 ;  /* 0x0000002520007986 */ /* 0x0009e8000c101504 */
[----:B------:R4:W-:Y:S02]  /*0fd0*/  STG.E.U16 desc[UR4][R30.64], R49 ;  /* 0x000000311e007986 */ /* 0x0009e4000c101504 */
.L_x_29:
[----:B------:R-:W-:Y:S05]  /*0fe0*/  BSYNC B0 ;  /* 0x0000000000007941 */ /* 0x000fea0003800000 */
.L_x_28:
[C---:B-1--4-:R-:W-:Y:S01]  /*0ff0*/  IMAD R33, R48.reuse, UR6, R51 ;  /* 0x0000000630217c24 */ /* 0x052fe2000f8e0233 */
[----:B------:R-:W-:Y:S03]  /*1000*/  BSSY B0, `(.L_x_31) ;  /* 0x0000020000007945 */ /* 0x000fe60003800000 */
[----:B------:R-:W-:Y:S01]  /*1010*/  IMAD R49, R48, UR6, R33 ;  /* 0x0000000630317c24 */ /* 0x000fe2000f8e0221 */
[----:B------:R-:W-:-:S03]  /*1020*/  ISETP.GE.AND P2, PT, R33, R13, PT ;  /* 0x0000000d2100720c */ /* 0x000fc60003f46270 */
[----:B------:R-:W-:Y:S01]  /*1030*/  IMAD R51, R48, UR6, R49 ;  /* 0x0000000630337c24 */ /* 0x000fe2000f8e0231 */
[----:B------:R-:W-:-:S04]  /*1040*/  ISETP.GE.AND P1, PT, R49, R13, PT ;  /* 0x0000000d3100720c */ /* 0x000fc80003f26270 */
[----:B------:R-:W-:-:S05]  /*1050*/  ISETP.GE.AND P0, PT, R51, R13, PT ;  /* 0x0000000d3300720c */ /* 0x000fca0003f06270 */
[----:B------:R-:W-:Y:S08]  /*1060*/  @P2 BRA `(.L_x_32) ;  /* 0x0000000000642947 */ /* 0x000ff00003800000 */
[----:B0-----:R-:W-:-:S06]  /*1070*/  IMAD.WIDE R52, R33, 0x2, R26 ;  /* 0x0000000221347825 */ /* 0x001fcc00078e021a */
[----:B------:R-:W4:Y:S01]  /*1080*/  LDG.E.U16 R53, desc[UR4][R52.64] ;  /* 0x0000000434357981 */ /* 0x000f22000c1e1500 */
[----:B------:R-:W-:Y:S01]  /*1090*/  F2FP.F16.F32.PACK_AB R36, RZ, R36 ;  /* 0x00000024ff24723e */ /* 0x000fe200000000ff */
[----:B------:R-:W-:Y:S01]  /*10a0*/  UMOV UR8, 0xf0000000 ;  /* 0xf000000000087882 */ /* 0x000fe20000000000 */
[----:B------:R-:W-:Y:S01]  /*10b0*/  UMOV UR9, 0x380fffff ;  /* 0x380fffff00097882 */ /* 0x000fe20000000000 */
[----:B------:R-:W-:Y:S02]  /*10c0*/  IMAD.MOV.U32 R50, RZ, RZ, 0x3c00 ;  /* 0x00003c00ff327424 */ /* 0x000fe400078e00ff */
[----:B------:R-:W-:-:S05]  /*10d0*/  HADD2.F32 R36, -RZ, R36.H0_H0 ;  /* 0x20000024ff247230 */ /* 0x000fca0000004100 */
[----:B------:R-:W-:-:S06]  /*10e0*/  FMUL.FTZ R30, R36, 1 ;  /* 0x3f800000241e7820 */ /* 0x000fcc0000410000 */
[----:B------:R-:W0:Y:S02]  /*10f0*/  F2F.F64.F32 R30, R30 ;  /* 0x0000001e001e7310 */ /* 0x000e240000201800 */
[----:B0-----:R-:W-:-:S06]  /*1100*/  DFMA R36, R28, R30, UR10 ;  /* 0x0000000a1c247e2b */ /* 0x001fcc000800001e */
[----:B------:R-:W0:Y:S02]  /*1110*/  F2F.F32.F64 R31, R36 ;  /* 0x00000024001f7310 */ /* 0x000e240000301000 */
[----:B------:R-:W-:-:S14]  /*1120*/  DSETP.GEU.AND P3, PT, |R36|, UR8, PT ;  /* 0x0000000824007e2a */ /* 0x000fdc000bf6e200 */
[----:B0-----:R-:W-:-:S05]  /*1130*/  @!P3 FMUL R31, R31, 1.175494350822287508e-38 ;  /* 0x008000001f1fb820 */ /* 0x001fca0000400000 */
[----:B------:R-:W-:Y:S01]  /*1140*/  F2FP.F16.F32.PACK_AB R37, RZ, R31 ;  /* 0x0000001fff25723e */ /* 0x000fe200000000ff */
[----:B----4-:R-:W-:-:S05]  /*1150*/  HADD2.F32 R32, -RZ, R53.H0_H0 ;  /* 0x20000035ff207230 */ /* 0x010fca0000004100 */
[----:B------:R-:W-:-:S13]  /*1160*/  FSETP.GTU.FTZ.AND P2, PT, R32, RZ, PT ;  /* 0x000000ff2000720b */ /* 0x000fda0003f5c000 */
[----:B------:R-:W-:-:S05]  /*1170*/  @!P2 HADD2.F32 R31, -RZ, R37.H0_H0 ;  /* 0x20000025ff1fa230 */ /* 0x000fca0000004100 */
[----:B------:R-:W-:-:S05]  /*1180*/  @!P2 FMUL.FTZ R31, R32, R31 ;  /* 0x0000001f201fa220 */ /* 0x000fca0000410000 */
[----:B------:R-:W-:Y:S01]  /*1190*/  @!P2 F2FP.F16.F32.PACK_AB R36, RZ, R31 ;  /* 0x0000001fff24a23e */ /* 0x000fe200000000ff */
[----:B--2---:R-:W-:-:S04]  /*11a0*/  IMAD.WIDE R30, R33, 0x2, R22 ;  /* 0x00000002211e7825 */ /* 0x004fc800078e0216 */
[----:B---3--:R-:W-:Y:S01]  /*11b0*/  IMAD.WIDE R32, R33, 0x2, R24 ;  /* 0x0000000221207825 */ /* 0x008fe200078e0218 */
[----:B------:R1:W-:Y:S04]  /*11c0*/  @!P2 STG.E.U16 desc[UR4][R30.64], R36 ;  /* 0x000000241e00a986 */ /* 0x0003e8000c101504 */
[----:B------:R1:W-:Y:S04]  /*11d0*/  @!P2 STG.E.U16 desc[UR4][R32.64], R37 ;  /* 0x000000252000a986 */ /* 0x0003e8000c101504 */
[----:B------:R1:W-:Y:S04]  /*11e0*/  @P2 STG.E.U16 desc[UR4][R30.64], R53 ;  /* 0x000000351e002986 */ /* 0x0003e8000c101504 */
[----:B------:R1:W-:Y:S02]  /*11f0*/  @P2 STG.E.U16 desc[UR4][R32.64], R50 ;  /* 0x0000003220002986 */ /* 0x0003e4000c101504 */
.L_x_32:
[----:B------:R-:W-:Y:S05]  /*1200*/  BSYNC B0 ;  /* 0x0000000000007941 */ /* 0x000fea0003800000 */
.L_x_31:
[----:B------:R-:W-:Y:S04]  /*1210*/  BSSY B0, `(.L_x_33) ;  /* 0x000001d000007945 */ /* 0x000fe80003800000 */
[----:B------:R-:W-:Y:S05]  /*1220*/  @P1 BRA `(.L_x_34) ;  /* 0x00000000006c1947 */ /* 0x000fea0003800000 */
[----:B01----:R-:W-:-:S05]  /*1230*/  IMAD.WIDE R30, R49, 0x2, R26 ;  /* 0x00000002311e7825 */ /* 0x003fca00078e021a */
[----:B------:R-:W4:Y:S01]  /*1240*/  LDG.E.U16 R53, desc[UR4][R30.64] ;  /* 0x000000041e357981 */ /* 0x000f22000c1e1500 */
[----:B------:R-:W-:Y:S01]  /*1250*/  F2FP.F16.F32.PACK_AB R2, RZ, R2 ;  /* 0x00000002ff02723e */ /* 0x000fe200000000ff */
[----:B------:R-:W-:Y:S01]  /*1260*/  UMOV UR8, 0xf0000000 ;  /* 0xf000000000087882 */ /* 0x000fe20000000000 */
[----:B------:R-:W-:-:S03]  /*1270*/  UMOV UR9, 0x380fffff ;  /* 0x380fffff00097882 */ /* 0x000fc60000000000 */
[----:B------:R-:W-:-:S05]  /*1280*/  HADD2.F32 R2, -RZ, R2.H0_H0 ;  /* 0x20000002ff027230 */ /* 0x000fca0000004100 */
[----:B------:R-:W-:-:S04]  /*1290*/  FMUL.FTZ R32, R2, 1 ;  /* 0x3f80000002207820 */ /* 0x000fc80000410000 */
[----:B------:R-:W0:Y:S02]  /*12a0*/  F2F.F64.F32 R36, R32 ;  /* 0x0000002000247310 */ /* 0x000e240000201800 */
[----:B0-----:R-:W-:-:S06]  /*12b0*/  DFMA R36, R28, R36, UR10 ;  /* 0x0000000a1c247e2b */ /* 0x001fcc0008000024 */
[----:B------:R0:W1:Y:S02]  /*12c0*/  F2F.F32.F64 R2, R36 ;  /* 0x0000002400027310 */ /* 0x0000640000301000 */
[----:B------:R-:W-:Y:S01]  /*12d0*/  DSETP.GEU.AND P2, PT, |R36|, UR8, PT ;  /* 0x0000000824007e2a */ /* 0x000fe2000bf4e200 */
[----:B0-----:R-:W-:-:S13]  /*12e0*/  MOV R36, 0x3c00 ;  /* 0x00003c0000247802 */ /* 0x001fda0000000f00 */
[----:B-1----:R-:W-:-:S05]  /*12f0*/  @!P2 FMUL R2, R2, 1.175494350822287508e-38 ;  /* 0x008000000202a820 */ /* 0x002fca0000400000 */
[----:B------:R-:W-:Y:S01]  /*1300*/  F2FP.F16.F32.PACK_AB R2, RZ, R2 ;  /* 0x00000002ff02723e */ /* 0x000fe200000000ff */
[----:B----4-:R-:W-:-:S05]  /*1310*/  HADD2.F32 R33, -RZ, R53.H0_H0 ;  /* 0x20000035ff217230 */ /* 0x010fca0000004100 */
[----:B------:R-:W-:-:S13]  /*1320*/  FSETP.GTU.FTZ.AND P1, PT, R33, RZ, PT ;  /* 0x000000ff2100720b */ /* 0x000fda0003f3c000 */
[----:B------:R-:W-:-:S05]  /*1330*/  @!P1 HADD2.F32 R30, -RZ, R2.H0_H0 ;  /* 0x20000002ff1e9230 */ /* 0x000fca0000004100 */
[----:B------:R-:W-:Y:S01]  /*1340*/  @!P1 FMUL.FTZ R30, R33, R30 ;  /* 0x0000001e211e9220 */ /* 0x000fe20000410000 */
[----:B---3--:R-:W-:-:S04]  /*1350*/  IMAD.WIDE R32, R49, 0x2, R24 ;  /* 0x0000000231207825 */ /* 0x008fc800078e0218 */
[----:B------:R-:W-:Y:S01]  /*1360*/  @!P1 F2FP.F16.F32.PACK_AB R37, RZ, R30 ;  /* 0x0000001eff25923e */ /* 0x000fe200000000ff */
[----:B--2---:R-:W-:Y:S01]  /*1370*/  IMAD.WIDE R30, R49, 0x2, R22 ;  /* 0x00000002311e7825 */ /* 0x004fe200078e0216 */
[----:B------:R-:W-:Y:S02]  /*1380*/  PRMT R49, R2, 0x7610, R49 ;  /* 0x0000761002317816 */ /* 0x000fe40000000031 */
[----:B------:R-:W-:Y:S02]  /*1390*/  @P1 PRMT R2, R36, 0x7610, R2 ;  /* 0x0000761024021816 */ /* 0x000fe40000000002 */
[----:B------:R4:W-:Y:S04]  /*13a0*/  @!P1 STG.E.U16 desc[UR4][R30.64], R37 ;  /* 0x000000251e009986 */ /* 0x0009e8000c101504 */
[----:B------:R4:W-:Y:S04]  /*13b0*/  @!P1 STG.E.U16 desc[UR4][R32.64], R49 ;  /* 0x0000003120009986 */ /* 0x0009e8000c101504 */
[----:B------:R4:W-:Y:S04]  /*13c0*/  @P1 STG.E.U16 desc[UR4][R30.64], R53 ;  /* 0x000000351e001986 */ /* 0x0009e8000c101504 */
[----:B------:R4:W-:Y:S02]  /*13d0*/  @P1 STG.E.U16 desc[UR4][R32.64], R2 ;  /* 0x0000000220001986 */ /* 0x0009e4000c101504 */
.L_x_34:
[----:B------:R-:W-:Y:S05]  /*13e0*/  BSYNC B0 ;  /* 0x0000000000007941 */ /* 0x000fea0003800000 */
.L_x_33:
[----:B------:R-:W-:Y:S05]  /*13f0*/  @P0 BRA `(.L_x_35) ;  /* 0x00000000006c0947 */ /* 0x000fea0003800000 */
[----:B01--4-:R-:W-:-:S05]  /*1400*/  IMAD.WIDE R30, R51, 0x2, R26 ;  /* 0x00000002331e7825 */ /* 0x013fca00078e021a */
[----:B------:R-:W4:Y:S01]  /*1410*/  LDG.E.U16 R49, desc[UR4][R30.64] ;  /* 0x000000041e317981 */ /* 0x000f22000c1e1500 */
[----:B------:R-:W-:Y:S01]  /*1420*/  F2FP.F16.F32.PACK_AB R0, RZ, R0 ;  /* 0x00000000ff00723e */ /* 0x000fe200000000ff */
[----:B------:R-:W-:Y:S01]  /*1430*/  UMOV UR8, 0xf0000000 ;  /* 0xf000000000087882 */ /* 0x000fe20000000000 */
[----:B------:R-:W-:Y:S01]  /*1440*/  UMOV UR9, 0x380fffff ;  /* 0x380fffff00097882 */ /* 0x000fe20000000000 */
[----:B------:R-:W-:Y:S02]  /*1450*/  MOV R50, 0x3c00 ;  /* 0x00003c0000327802 */ /* 0x000fe40000000f00 */
[----:B------:R-:W-:-:S05]  /*1460*/  HADD2.F32 R0, -RZ, R0.H0_H0 ;  /* 0x20000000ff007230 */ /* 0x000fca0000004100 */
[----:B------:R-:W-:-:S04]  /*1470*/  FMUL.FTZ R0, R0, 1 ;  /* 0x3f80000000007820 */ /* 0x000fc80000410000 */
        /* <DEDUP_REMOVED lines=9> */
[----:B------:R-:W-:Y:S01]  /*1510*/  @!P0 FMUL.FTZ R31, R32, R31 ;  /* 0x0000001f201f8220 */ /* 0x000fe20000410000 */
[----:B--2---:R-:W-:-:S04]  /*1520*/  IMAD.WIDE R32, R51, 0x2, R22 ;  /* 0x0000000233207825 */ /* 0x004fc800078e0216 */
[----:B------:R-:W-:Y:S01]  /*1530*/  @!P0 F2FP.F16.F32.PACK_AB R0, RZ, R31 ;  /* 0x0000001fff00823e */ /* 0x000fe200000000ff */
[----:B---3--:R-:W-:-:S03]  /*1540*/  IMAD.WIDE R30, R51, 0x2, R24 ;  /* 0x00000002331e7825 */ /* 0x008fc600078e0218 */
[----:B------:R-:W-:Y:S02]  /*1550*/  PRMT R36, R0, 0x7610, R36 ;  /* 0x0000761000247816 */ /* 0x000fe40000000024 */
[----:B------:R-:W-:-:S03]  /*1560*/  @P0 PRMT R0, R50, 0x7610, R0 ;  /* 0x0000761032000816 */ /* 0x000fc60000000000 */
[----:B------:R0:W-:Y:S04]  /*1570*/  @!P0 STG.E.U16 desc[UR4][R32.64], R36 ;  /* 0x0000002420008986 */ /* 0x0001e8000c101504 */
[----:B------:R0:W-:Y:S04]  /*1580*/  @!P0 STG.E.U16 desc[UR4][R30.64], R2 ;  /* 0x000000021e008986 */ /* 0x0001e8000c101504 */
[----:B------:R0:W-:Y:S04]  /*1590*/  @P0 STG.E.U16 desc[UR4][R32.64], R49 ;  /* 0x0000003120000986 */ /* 0x0001e8000c101504 */
[----:B------:R0:W-:Y:S02]  /*15a0*/  @P0 STG.E.U16 desc[UR4][R30.64], R0 ;  /* 0x000000001e000986 */ /* 0x0001e4000c101504 */
.L_x_35:
[----:B------:R-:W-:Y:S01]  /*15b0*/  IMAD R51, R48, UR6, R51 ;  /* 0x0000000630337c24 */ /* 0x000fe2000f8e0233 */
[----:B------:R-:W-:Y:S05]  /*15c0*/  WARPSYNC.ALL ;  /* 0x0000000000007948 */ /* 0x000fea0003800000 */
[----:B------:R-:W-:Y:S01]  /*15d0*/  BAR.SYNC.DEFER_BLOCKING 0x0 ;  /* 0x0000000000007b1d */ /* 0x000fe20000010000 */
[----:B------:R-:W-:-:S13]  /*15e0*/  ISETP.GE.AND P0, PT, R51, R19, PT ;  /* 0x000000133300720c */ /* 0x000fda0003f06270 */
[----:B------:R-:W-:Y:S05]  /*15f0*/  @!P0 BRA `(.L_x_36) ;  /* 0xfffffff000888947 */ /* 0x000fea000383ffff */
[----:B------:R-:W-:Y:S05]  /*1600*/  EXIT ;  /* 0x000000000000794d */ /* 0x000fea0003800000 */
.L_x_37:
        /* <DEDUP_REMOVED lines=15> */
.L_x_99:


//--------------------- .text._ZN2at6native28rrelu_with_noise_cuda_kernelIN3c104HalfELi2EZNS0_28_rrelu_with_noise_cuda_trainIS3_EEvRNS_6TensorERKS5_S6_RKNS2_6ScalarESB_St8optionalINS_9GeneratorEEEUlP24curandStatePhilox4_32_10E_EEviNS_15PhiloxCudaStateEPT_PKSJ_SK_ddRKT1_ --------------------------
	.section	.text._ZN2at6native28rrelu_with_noise_cuda_kernelIN3c104HalfELi2EZNS0_28_rrelu_with_noise_cuda_trainIS3_EEvRNS_6TensorERKS5_S6_RKNS2_6ScalarESB_St8optionalINS_9GeneratorEEEUlP24curandStatePhilox4_32_10E_EEviNS_15PhiloxCudaStateEPT_PKSJ_SK_ddRKT1_,"ax",@progbits
	.align	128
        .global         _ZN2at6native28rrelu_with_noise_cuda_kernelIN3c104HalfELi2EZNS0_28_rrelu_with_noise_cuda_trainIS3_EEvRNS_6TensorERKS5_S6_RKNS2_6ScalarESB_St8optionalINS_9GeneratorEEEUlP24curandStatePhilox4_32_10E_EEviNS_15PhiloxCudaStateEPT_PKSJ_SK_ddRKT1_
        .type           _ZN2at6native28rrelu_with_noise_cuda_kernelIN3c104HalfELi2EZNS0_28_rrelu_with_noise_cuda_trainIS3_EEvRNS_6TensorERKS5_S6_RKNS2_6ScalarESB_St8optionalINS_9GeneratorEEEUlP24curandStatePhilox4_32_10E_EEviNS_15PhiloxCudaStateEPT_PKSJ_SK_ddRKT1_,@function
        .size           _ZN2at6native28rrelu_with_noise_cuda_kernelIN3c104HalfELi2EZNS0_28_rrelu_with_noise_cuda_trainIS3_EEvRNS_6TensorERKS5_S6_RKNS2_6ScalarESB_St8optionalINS_9GeneratorEEEUlP24curandStatePhilox4_32_10E_EEviNS_15PhiloxCudaStateEPT_PKSJ_SK_ddRKT1_,(.L_x_100 - _ZN2at6native28rrelu_with_noise_cuda_kernelIN3c104HalfELi2EZNS0_28_rrelu_with_noise_cuda_trainIS3_EEvRNS_6TensorERKS5_S6_RKNS2_6ScalarESB_St8optionalINS_9GeneratorEEEUlP24curandStatePhilox4_32_10E_EEviNS_15PhiloxCudaStateEPT_PKSJ_SK_ddRKT1_)
        .other          _ZN2at6native28rrelu_with_noise_cuda_kernelIN3c104HalfELi2EZNS0_28_rrelu_with_noise_cuda_trainIS3_EEvRNS_6TensorERKS5_S6_RKNS2_6ScalarESB_St8optionalINS_9GeneratorEEEUlP24curandStatePhilox4_32_10E_EEviNS_15PhiloxCudaStateEPT_PKSJ_SK_ddRKT1_,@"STO_CUDA_ENTRY STV_DEFAULT"
_ZN2at6native28rrelu_with_noise_cuda_kernelIN3c104HalfELi2EZNS0_28_rrelu_with_noise_cuda_trainIS3_EEvRNS_6TensorERKS5_S6_RKNS2_6ScalarESB_St8optionalINS_9GeneratorEEEUlP24curandStatePhilox4_32_10E_EEviNS_15PhiloxCudaStateEPT_PKSJ_SK_ddRKT1_:
.text._ZN2at6native28rrelu_with_noise_cuda_kernelIN3c104HalfELi2EZNS0_28_rrelu_with_noise_cuda_trainIS3_EEvRNS_6TensorERKS5_S6_RKNS2_6ScalarESB_St8optionalINS_9GeneratorEEEUlP24curandStatePhilox4_32_10E_EEviNS_15PhiloxCudaStateEPT_PKSJ_SK_ddRKT1_:
[----:B------:R-:W-:Y:S08]  /*0000*/  LDC R1, c[0x0][0x28] ;  /* 0x00000a00ff017b82 */ /* 0x000ff00000000800 */
[----:B------:R-:W0:Y:S01]  /*0010*/  LDC R34, c[0x0][0x220] ;  /* 0x00008800ff227b82 */ /* 0x000e220000000800 */
[----:B------:R-:W-:Y:S02]  /*0020*/  ULDC.U8 UR4, c[0x0][0x22c] ;  /* 0x00008b0000047ab9 */ /* 0x000fe40000000000 */
[----:B------:R-:W-:Y:S01]  /*0030*/  ISETP.NE.AND P0, PT, RZ, UR4, PT ;  /* 0x00000004ff007c0c */ /* 0x000fe2000bf05270 */
[----:B------:R-:W-:-:S04]  /*0040*/  ULDC.64 UR4, c[0x0][0x208] ;  /* 0x0000820000047ab9 */ /* 0x000fc80000000a00 */
[----:B------:R-:W0:Y:S01]  /*0050*/  LDC R35, c[0x0][0x224] ;  /* 0x00008900ff237b82 */ /* 0x000e220000000800 */
[----:B------:R-:W-:Y:S02]  /*0060*/  ULDC.64 UR6, c[0x0][0x218] ;  /* 0x0000860000067ab9 */ /* 0x000fe40000000a00 */
[----:B------:R-:W-:Y:S02]  /*0070*/  MOV R20, UR6 ;  /* 0x0000000600147c02 */ /* 0x000fe40008000f00 */
[----:B------:R-:W-:Y:S01]  /*0080*/  MOV R21, UR7 ;  /* 0x0000000700157c02 */ /* 0x000fe20008000f00 */
        /* <DEDUP_REMOVED lines=8> */
[----:B0-----:R-:W-:-:S04]  /*0110*/  IMAD R15, R0, UR6, RZ ;  /* 0x00000006000f7c24 */ /* 0x001fc8000f8e02ff */
[----:B------:R-:W-:-:S05]  /*0120*/  IMAD.SHL.U32 R15, R15, 0x2, RZ ;  /* 0x000000020f0f7824 */ /* 0x000fca00078e00ff */
[----:B------:R-:W-:-:S04]  /*0130*/  IABS R18, R15 ;  /* 0x0000000f00127213 */ /* 0x000fc80000000000 */
[----:B------:R-:W0:Y:S08]  /*0140*/  I2F.RP R2, R18 ;  /* 0x0000001200027306 */ /* 0x000e300000209400 */
[----:B0-----:R-:W0:Y:S02]  /*0150*/  MUFU.RCP R2, R2 ;  /* 0x0000000200027308 */ /* 0x001e240000001000 */
[----:B0-----:R-:W-:-:S06]  /*0160*/  IADD3 R6, R2, 0xffffffe, RZ ;  /* 0x0ffffffe02067810 */ /* 0x001fcc0007ffe0ff */
[----:B------:R0:W5:Y:S01]  /*0170*/  F2I.FTZ.U32.TRUNC.NTZ R7, R6 ;  /* 0x0000000600077305 */ /* 0x000162000021f000 */
[----:B-1----:R-:W-:Y:S01]  /*0180*/  IMAD R3, R3, UR6, R8 ;  /* 0x0000000603037c24 */ /* 0x002fe2000f8e0208 */
[----:B0-----:R-:W-:Y:S01]  /*0190*/  HFMA2.MMA R6, -RZ, RZ, 0, 0 ;  /* 0x00000000ff067435 */ /* 0x001fe200000001ff */
[----:B-----5:R-:W-:Y:S02]  /*01a0*/  IMAD.MOV R11, RZ, RZ, -R7 ;  /* 0x000000ffff0b7224 */ /* 0x020fe400078e0a07 */
[----:B----4-:R-:W-:Y:S01]  /*01b0*/  VIADD R22, R22, 0xffffffff ;  /* 0xffffffff16167836 */ /* 0x010fe20000000000 */
[----:B------:R-:W-:Y:S02]  /*01c0*/  SHF.R.S32.HI R39, RZ, 0x1f, R3 ;  /* 0x0000001fff277819 */ /* 0x000fe40000011403 */
[----:B------:R-:W-:Y:S02]  /*01d0*/  IABS R2, R15 ;  /* 0x0000000f00027213 */ /* 0x000fe40000000000 */
[----:B------:R-:W-:-:S02]  /*01e0*/  IABS R23, R22 ;  /* 0x0000001600177213 */ /* 0x000fc40000000000 */
[----:B------:R-:W-:Y:S02]  /*01f0*/  LOP3.LUT R22, R22, R15, RZ, 0x3c, !PT ;  /* 0x0000000f16167212 */ /* 0x000fe400078e3cff */
[----:B--2---:R-:W-:Y:S01]  /*0200*/  @P0 IADD3 R34, P1, R4, R9, RZ ;  /* 0x0000000904220210 */ /* 0x004fe20007f3e0ff */
[----:B------:R-:W-:-:S03]  /*0210*/  IMAD R9, R11, R18, RZ ;  /* 0x000000120b097224 */ /* 0x000fc600078e02ff */
[----:B------:R-:W-:Y:S01]  /*0220*/  @P0 IADD3.X R35, RZ, R5, RZ, P1, !PT ;  /* 0x00000005ff230210 */ /* 0x000fe20000ffe4ff */
[----:B------:R-:W-:-:S03]  /*0230*/  IMAD.HI.U32 R14, R7, R9, R6 ;  /* 0x00000009070e7227 */ /* 0x000fc600078e0006 */
[--C-:B------:R-:W-:Y:S01]  /*0240*/  SHF.R.U64 R40, R34, 0x2, R35.reuse ;  /* 0x0000000222287819 */ /* 0x100fe20000001223 */
[----:B------:R-:W-:Y:S01]  /*0250*/  IMAD.WIDE.U32 R6, R3, -0x326172a9, RZ ;  /* 0xcd9e8d5703067825 */ /* 0x000fe200078e00ff */
[----:B------:R-:W-:-:S03]  /*0260*/  SHF.R.U32.HI R41, RZ, 0x2, R35 ;  /* 0x00000002ff297819 */ /* 0x000fc60000011623 */
[----:B------:R-:W-:Y:S01]  /*0270*/  IMAD.WIDE.U32 R10, R40, -0x2daee0ad, RZ ;  /* 0xd2511f53280a7825 */ /* 0x000fe200078e00ff */
[----:B---3--:R-:W-:-:S04]  /*0280*/  LOP3.LUT R8, R7, R41, R20, 0x96, !PT ;  /* 0x0000002907087212 */ /* 0x008fc800078e9614 */
[C---:B------:R-:W-:Y:S01]  /*0290*/  LOP3.LUT R12, R21.reuse, R11, R39, 0x96, !PT ;  /* 0x0000000b150c7212 */ /* 0x040fe200078e9627 */
[----:B------:R-:W-:Y:S02]  /*02a0*/  IMAD.MOV R5, RZ, RZ, -R2 ;  /* 0x000000ffff057224 */ /* 0x000fe400078e0a02 */
[----:B------:R-:W-:Y:S01]  /*02b0*/  IMAD.HI.U32 R14, R14, R23, RZ ;  /* 0x000000170e0e7227 */ /* 0x000fe200078e00ff */
[----:B------:R-:W-:-:S03]  /*02c0*/  IADD3 R2, R21, -0x4498517b, RZ ;  /* 0xbb67ae8515027810 */ /* 0x000fc60007ffe0ff */
[----:B------:R-:W-:-:S04]  /*02d0*/  IMAD.WIDE.U32 R8, R8, -0x2daee0ad, RZ ;  /* 0xd2511f5308087825 */ /* 0x000fc800078e00ff */
[----:B------:R-:W-:-:S04]  /*02e0*/  IMAD.WIDE.U32 R12, R12, -0x326172a9, RZ ;  /* 0xcd9e8d570c0c7825 */ /* 0x000fc800078e00ff */
[----:B------:R-:W-:Y:S02]  /*02f0*/  VIADD R4, R20, 0x9e3779b9 ;  /* 0x9e3779b914047836 */ /* 0x000fe40000000000 */
[----:B------:R-:W-:Y:S01]  /*0300*/  IMAD R23, R14, R5, R23 ;  /* 0x000000050e177224 */ /* 0x000fe200078e0217 */
[----:B------:R-:W-:Y:S02]  /*0310*/  LOP3.LUT R10, R9, R10, R2, 0x96, !PT ;  /* 0x0000000a090a7212 */ /* 0x000fe400078e9602 */
[----:B------:R-:W-:Y:S02]  /*0320*/  LOP3.LUT R24, R13, R4, R6, 0x96, !PT ;  /* 0x000000040d187212 */ /* 0x000fe400078e9606 */
[----:B------:R-:W-:Y:S01]  /*0330*/  ISETP.GT.U32.AND P2, PT, R18, R23, PT ;  /* 0x000000171200720c */ /* 0x000fe20003f44070 */
[----:B------:R-:W-:Y:S01]  /*0340*/  IMAD.WIDE.U32 R10, R10, -0x326172a9, RZ ;  /* 0xcd9e8d570a0a7825 */ /* 0x000fe200078e00ff */
[----:B------:R-:W-:-:S03]  /*0350*/  IADD3 R5, R20, 0x3c6ef372, RZ ;  /* 0x3c6ef37214057810 */ /* 0x000fc60007ffe0ff */
[----:B------:R-:W-:-:S04]  /*0360*/  IMAD.WIDE.U32 R24, R24, -0x2daee0ad, RZ ;  /* 0xd2511f5318187825 */ /* 0x000fc800078e00ff */
[----:B------:R-:W-:Y:S01]  /*0370*/  VIADD R6, R21, 0x76cf5d0a ;  /* 0x76cf5d0a15067836 */ /* 0x000fe20000000000 */
[----:B------:R-:W-:-:S04]  /*0380*/  LOP3.LUT R12, R11, R12, R5, 0x96, !PT ;  /* 0x0000000c0b0c7212 */ /* 0x000fc800078e9605 */
[----:B------:R-:W-:Y:S01]  /*0390*/  LOP3.LUT R16, R25, R8, R6, 0x96, !PT ;  /* 0x0000000819107212 */ /* 0x000fe200078e9606 */
[----:B------:R-:W-:Y:S01]  /*03a0*/  IMAD.WIDE.U32 R12, R12, -0x2daee0ad, RZ ;  /* 0xd2511f530c0c7825 */ /* 0x000fe200078e00ff */
[----:B------:R-:W-:Y:S02]  /*03b0*/  IADD3 R7, R21, 0x32370b8f, RZ ;  /* 0x32370b8f15077810 */ /* 0x000fe40007ffe0ff */
[----:B------:R-:W-:Y:S01]  /*03c0*/  IADD3 R8, R20, -0x255992d5, RZ ;  /* 0xdaa66d2b14087810 */ /* 0x000fe20007ffe0ff */
[----:B------:R-:W-:-:S04]  /*03d0*/  IMAD.WIDE.U32 R16, R16, -0x326172a9, RZ ;  /* 0xcd9e8d5710107825 */ /* 0x000fc800078e00ff */
[----:B------:R-:W-:Y:S01]  /*03e0*/  @!P2 IMAD.IADD R23, R23, 0x1, -R18 ;  /* 0x000000011717a824 */ /* 0x000fe200078e0a12 */
[----:B------:R-:W-:Y:S02]  /*03f0*/  LOP3.LUT R19, R13, R24, R7, 0x96, !PT ;  /* 0x000000180d137212 */ /* 0x000fe400078e9607 */
[----:B------:R-:W-:Y:S02]  /*0400*/  LOP3.LUT R24, R17, R10, R8, 0x96, !PT ;  /* 0x0000000a11187212 */ /* 0x000fe400078e9608 */
[----:B------:R-:W-:Y:S01]  /*0410*/  ISETP.GE.U32.AND P0, PT, R23, R18, PT ;  /* 0x000000121700720c */ /* 0x000fe20003f06070 */
[----:B------:R-:W-:Y:S02]  /*0420*/  VIADD R9, R20, 0x78dde6e4 ;  /* 0x78dde6e414097836 */ /* 0x000fe40000000000 */
[----:B------:R-:W-:Y:S01]  /*0430*/  IMAD.WIDE.U32 R18, R19, -0x326172a9, RZ ;  /* 0xcd9e8d5713127825 */ /* 0x000fe200078e00ff */
[----:B------:R-:W-:-:S03]  /*0440*/  IADD3 R10, R21, -0x126145ec, RZ ;  /* 0xed9eba14150a7810 */ /* 0x000fc60007ffe0ff */
[----:B------:R-:W-:Y:S01]  /*0450*/  IMAD.WIDE.U32 R24, R24, -0x2daee0ad, RZ ;  /* 0xd2511f5318187825 */ /* 0x000fe200078e00ff */
[----:B------:R-:W-:Y:S02]  /*0460*/  ISETP.GE.AND P1, PT, R22, RZ, PT ;  /* 0x000000ff1600720c */ /* 0x000fe40003f26270 */
[----:B------:R-:W-:Y:S01]  /*0470*/  LOP3.LUT R16, R19, R16, R9, 0x96, !PT ;  /* 0x0000001013107212 */ /* 0x000fe200078e9609 */
[----:B------:R-:W-:Y:S01]  /*0480*/  @!P2 VIADD R14, R14, 0x1 ;  /* 0x000000010e0ea836 */ /* 0x000fe20000000000 */
[----:B------:R-:W-:Y:S02]  /*0490*/  ISETP.NE.AND P2, PT, R15, RZ, PT ;  /* 0x000000ff0f00720c */ /* 0x000fe40003f45270 */
[----:B------:R-:W-:Y:S01]  /*04a0*/  LOP3.LUT R22, R25, R12, R10, 0x96, !PT ;  /* 0x0000000c19167212 */ /* 0x000fe200078e960a */
[----:B------:R-:W-:Y:S01]  /*04b0*/  VIADD R11, R21, 0xa9066899 ;  /* 0xa9066899150b7836 */ /* 0x000fe20000000000 */
[----:B------:R-:W-:Y:S01]  /*04c0*/  @P0 IADD3 R14, R14, 0x1, RZ ;  /* 0x000000010e0e0810 */ /* 0x000fe20007ffe0ff */
[----:B------:R-:W-:-:S04]  /*04d0*/  IMAD.WIDE.U32 R16, R16, -0x2daee0ad, RZ ;  /* 0xd2511f5310107825 */ /* 0x000fc800078e00ff */
[----:B------:R-:W-:Y:S01]  /*04e0*/  IMAD.WIDE.U32 R22, R22, -0x326172a9, RZ ;  /* 0xcd9e8d5716167825 */ /* 0x000fe200078e00ff */
[----:B------:R-:W-:-:S03]  /*04f0*/  MOV R25, R14 ;  /* 0x0000000e00197202 */ /* 0x000fc60000000f00 */
[C---:B------:R-:W-:Y:S01]  /*0500*/  VIADD R12, R20.reuse, 0x1715609d ;  /* 0x1715609d140c7836 */ /* 0x040fe20000000000 */
[----:B------:R-:W-:Y:S02]  /*0510*/  LOP3.LUT R19, R17, R24, R11, 0x96, !PT ;  /* 0x0000001811137212 */ /* 0x000fe400078e960b */
[----:B------:R-:W-:Y:S02]  /*0520*/  @!P1 IADD3 R25, -R25, RZ, RZ ;  /* 0x000000ff19199210 */ /* 0x000fe40007ffe1ff */
[----:B------:R-:W-:Y:S02]  /*0530*/  LOP3.LUT R26, R23, R18, R12, 0x96, !PT ;  /* 0x00000012171a7212 */ /* 0x000fe400078e960c */
[----:B------:R-:W-:Y:S01]  /*0540*/  @!P2 LOP3.LUT R25, RZ, R15, RZ, 0x33, !PT ;  /* 0x0000000fff19a212 */ /* 0x000fe200078e33ff */
[----:B------:R-:W-:Y:S02]  /*0550*/  VIADD R13, R20, 0xb54cda56 ;  /* 0xb54cda56140d7836 */ /* 0x000fe40000000000 */
[----:B------:R-:W-:Y:S01]  /*0560*/  IMAD.WIDE.U32 R18, R19, -0x326172a9, RZ ;  /* 0xcd9e8d5713127825 */ /* 0x000fe200078e00ff */
[----:B------:R-:W-:-:S03]  /*0570*/  IADD3 R14, R21, 0x646e171e, RZ ;  /* 0x646e171e150e7810 */ /* 0x000fc60007ffe0ff */
[----:B------:R-:W-:Y:S01]  /*0580*/  IMAD.WIDE.U32 R26, R26, -0x2daee0ad, RZ ;  /* 0xd2511f531a1a7825 */ /* 0x000fe200078e00ff */
[----:B------:R-:W-:-:S03]  /*0590*/  LOP3.LUT R24, R19, R22, R13, 0x96, !PT ;  /* 0x0000001613187212 */ /* 0x000fc600078e960d */
[----:B------:R-:W-:Y:S01]  /*05a0*/  VIADD R28, R25, 0x1 ;  /* 0x00000001191c7836 */ /* 0x000fe20000000000 */
[----:B------:R-:W-:-:S03]  /*05b0*/  LOP3.LUT R22, R27, R16, R14, 0x96, !PT ;  /* 0x000000101b167212 */ /* 0x000fc600078e960e */
[----:B------:R-:W-:-:S05]  /*05c0*/  IMAD R16, R15, R28, RZ ;  /* 0x0000001c0f107224 */ /* 0x000fca00078e02ff */
[----:B------:R-:W-:Y:S01]  /*05d0*/  ISETP.GE.AND P0, PT, R3, R16, PT ;  /* 0x000000100300720c */ /* 0x000fe20003f06270 */
[----:B------:R-:W-:Y:S01]  /*05e0*/  IMAD.WIDE.U32 R24, R24, -0x2daee0ad, RZ ;  /* 0xd2511f5318187825 */ /* 0x000fe200078e00ff */
[----:B------:R-:W-:-:S03]  /*05f0*/  IADD3 R15, R21, 0x1fd5c5a3, RZ ;  /* 0x1fd5c5a3150f7810 */ /* 0x000fc60007ffe0ff */
[----:B------:R-:W-:-:S04]  /*0600*/  IMAD.WIDE.U32 R22, R22, -0x326172a9, RZ ;  /* 0xcd9e8d5716167825 */ /* 0x000fc800078e00ff */
[----:B------:R-:W-:Y:S01]  /*0610*/  VIADD R17, R20, 0x5384540f ;  /* 0x5384540f14117836 */ /* 0x000fe20000000000 */
[----:B------:R-:W-:-:S04]  /*0620*/  LOP3.LUT R30, R25, R26, R15, 0x96, !PT ;  /* 0x0000001a191e7212 */ /* 0x000fc800078e960f */
[----:B------:R-:W-:Y:S01]  /*0630*/  LOP3.LUT R32, R23, R18, R17, 0x96, !PT ;  /* 0x0000001217207212 */ /* 0x000fe200078e9611 */
[----:B------:R-:W-:Y:S01]  /*0640*/  IMAD.WIDE.U32 R30, R30, -0x326172a9, RZ ;  /* 0xcd9e8d571e1e7825 */ /* 0x000fe200078e00ff */
[----:B------:R-:W-:-:S03]  /*0650*/  IADD3 R18, R20, -0xe443238, RZ ;  /* 0xf1bbcdc814127810 */ /* 0x000fc60007ffe0ff */
[----:B------:R-:W-:Y:S01]  /*0660*/  IMAD.WIDE.U32 R32, R32, -0x2daee0ad, RZ ;  /* 0xd2511f5320207825 */ /* 0x000fe200078e00ff */
[----:B------:R-:W-:Y:S06]  /*0670*/  @P0 EXIT ;  /* 0x000000000000094d */ /* 0x000fec0003800000 */
[----:B------:R-:W0:Y:S01]  /*0680*/  LDC.64 R28, c[0x0][0x248] ;  /* 0x00009200ff1c7b82 */ /* 0x000e220000000a00 */
[----:B------:R-:W-:Y:S01]  /*0690*/  VIADD R19, R21, 0xdb3d7428 ;  /* 0xdb3d742815137836 */ /* 0x000fe20000000000 */
[----:B------:R-:W-:Y:S01]  /*06a0*/  LOP3.LUT R42, R31, R22, R18, 0x96, !PT ;  /* 0x000000161f2a7212 */ /* 0x000fe200078e9612 */
[----:B------:R-:W-:Y:S01]  /*06b0*/  VIADD R37, R20, 0x8ff34781 ;  /* 0x8ff3478114257836 */ /* 0x000fe20000000000 */
[----:B------:R-:W-:Y:S01]  /*06c0*/  IADD3 R36, R21, -0x695add53, RZ ;  /* 0x96a522ad15247810 */ /* 0x000fe20007ffe0ff */
[----:B------:R-:W-:Y:S01]  /*06d0*/  ULDC.64 UR8, c[0x0][0x250] ;  /* 0x0000940000087ab9 */ /* 0x000fe20000000a00 */
[----:B------:R-:W-:Y:S01]  /*06e0*/  LOP3.LUT R46, R33, R24, R19, 0x96, !PT ;  /* 0x00000018212e7212 */ /* 0x000fe200078e9613 */
[----:B------:R-:W-:Y:S01]  /*06f0*/  IMAD.HI.U32 R31, R42, -0x2daee0ad, RZ ;  /* 0xd2511f532a1f7827 */ /* 0x000fe200078e00ff */
[----:B------:R-:W1:Y:S01]  /*0700*/  LDC R38, c[0x0][0x210] ;  /* 0x00008400ff267b82 */ /* 0x000e620000000800 */
[----:B------:R-:W-:Y:S01]  /*0710*/  LOP3.LUT R45, R34, 0x3, RZ, 0xc0, !PT ;  /* 0x00000003222d7812 */ /* 0x000fe200078ec0ff */
[----:B------:R-:W-:Y:S01]  /*0720*/  ULDC.64 UR10, c[0x0][0x248] ;  /* 0x00009200000a7ab9 */ /* 0x000fe20000000a00 */
[----:B------:R-:W-:Y:S01]  /*0730*/  IMAD.HI.U32 R33, R46, -0x326172a9, RZ ;  /* 0xcd9e8d572e217827 */ /* 0x000fe200078e00ff */
[----:B------:R-:W-:-:S02]  /*0740*/  LOP3.LUT R44, R31, R32, R36, 0x96, !PT ;  /* 0x000000201f2c7212 */ /* 0x000fc400078e9624 */
[----:B------:R-:W-:Y:S01]  /*0750*/  MOV R47, R3 ;  /* 0x00000003002f7202 */ /* 0x000fe20000000f00 */
[----:B------:R-:W-:Y:S01]  /*0760*/  IMAD R46, R46, -0x326172a9, RZ ;  /* 0xcd9e8d572e2e7824 */ /* 0x000fe200078e02ff */
[----:B------:R-:W2:Y:S01]  /*0770*/  LDC.64 R22, c[0x0][0x230] ;  /* 0x00008c00ff167b82 */ /* 0x000ea20000000a00 */
[----:B------:R-:W-:-:S07]  /*0780*/  LOP3.LUT R43, R33, R30, R37, 0x96, !PT ;  /* 0x0000001e212b7212 */ /* 0x000fce00078e9625 */
[----:B------:R-:W3:Y:S01]  /*0790*/  LDC.64 R24, c[0x0][0x240] ;  /* 0x00009000ff187b82 */ /* 0x000ee20000000a00 */
[----:B0-----:R-:W-:-:S07]  /*07a0*/  DADD R28, -R28, UR8 ;  /* 0x000000081c1c7e29 */ /* 0x001fce0008000100 */
[----:B------:R-:W0:Y:S04]  /*07b0*/  LDC.64 R26, c[0x0][0x238] ;  /* 0x00008e00ff1a7b82 */ /* 0x000e280000000a00 */
.L_x_46:
[----:B------:R-:W-:Y:S01]  /*07c0*/  VIADD R40, R40, 0x1 ;  /* 0x0000000128287836 */ /* 0x000fe20000000000 */
[----:B------:R-:W-:Y:S03]  /*07d0*/  BSSY B0, `(.L_x_38) ;  /* 0x000000c000007945 */ /* 0x000fe60003800000 */
[C---:B0-----:R-:W-:Y:S01]  /*07e0*/  IMAD.HI.U32 R31, R40.reuse, -0x2daee0ad, RZ ;  /* 0xd2511f53281f7827 */ /* 0x041fe200078e00ff */
[----:B------:R-:W-:-:S13]  /*07f0*/  ISETP.NE.AND P0, PT, R40, RZ, PT ;  /* 0x000000ff2800720c */ /* 0x000fda0003f05270 */
[----:B-1--4-:R-:W-:Y:S05]  /*0800*/  @P0 BRA `(.L_x_39) ;  /* 0x0000000000200947 */ /* 0x012fea0003800000 */
[----:B------:R-:W-:-:S04]  /*0810*/  IADD3 R41, R41, 0x1, RZ ;  /* 0x0000000129297810 */ /* 0x000fc80007ffe0ff */
[----:B------:R-:W-:-:S13]  /*0820*/  ISETP.NE.AND P0, PT, R41, RZ, PT ;  /* 0x000000ff2900720c */ /* 0x000fda0003f05270 */
[----:B------:R-:W-:Y:S01]  /*0830*/  @!P0 VIADD R47, R47, 0x1 ;  /* 0x000000012f2f8836 */ /* 0x000fe20000000000 */
[----:B------:R-:W-:Y:S02]  /*0840*/  @!P0 IADD3 R30, R39, 0x1, RZ ;  /* 0x00000001271e8810 */ /* 0x000fe40007ffe0ff */
[----:B------:R-:W-:Y:S02]  /*0850*/  @!P0 MOV R41, RZ ;  /* 0x000000ff00298202 */ /* 0x000fe40000000f00 */
[----:B------:R-:W-:-:S13]  /*0860*/  ISETP.NE.AND P1, PT, R47, RZ, !P0 ;  /* 0x000000ff2f00720c */ /* 0x000fda0004725270 */
[----:B------:R-:W-:-:S04]  /*0870*/  @P1 IMAD.MOV R30, RZ, RZ, R39 ;  /* 0x000000ffff1e1224 */ /* 0x000fc800078e0227 */
[----:B------:R-:W-:-:S07]  /*0880*/  @!P0 IMAD.MOV.U32 R39, RZ, RZ, R30 ;  /* 0x000000ffff278224 */ /* 0x000fce00078e001e */
.L_x_39:
[----:B------:R-:W-:Y:S05]  /*0890*/  BSYNC B0 ;  /* 0x0000000000007941 */ /* 0x000fea0003800000 */
.L_x_38:
        /* <DEDUP_REMOVED lines=41> */
[----:B------:R-:W-:Y:S01]  /*0b30*/  IMAD.HI.U32 R49, R42, -0x2daee0ad, RZ ;  /* 0xd2511f532a317827 */ /* 0x000fe200078e00ff */
[----:B------:R-:W-:Y:S02]  /*0b40*/  LOP3.LUT R43, R35, R30, R37, 0x96, !PT ;  /* 0x0000001e232b7212 */ /* 0x000fe400078e9625 */
[----:B------:R-:W-:Y:S01]  /*0b50*/  MOV R30, R46 ;  /* 0x0000002e001e7202 */ /* 0x000fe20000000f00 */
[----:B------:R-:W-:Y:S01]  /*0b60*/  IMAD.MOV.U32 R48, RZ, RZ, R44 ;  /* 0x000000ffff307224 */ /* 0x000fe200078e002c */
[----:B------:R-:W-:Y:S01]  /*0b70*/  LOP3.LUT R44, R49, R32, R36, 0x96, !PT ;  /* 0x00000020312c7212 */ /* 0x000fe200078e9624 */
[----:B------:R-:W-:Y:S01]  /*0b80*/  IMAD.MOV.U32 R46, RZ, RZ, R34 ;  /* 0x000000ffff2e7224 */ /* 0x000fe200078e0022 */
[----:B------:R-:W-:Y:S01]  /*0b90*/  MOV R51, R30 ;  /* 0x0000001e00337202 */ /* 0x000fe20000000f00 */
[----:B------:R-:W-:Y:S01]  /*0ba0*/  IMAD.MOV.U32 R34, RZ, RZ, R48 ;  /* 0x000000ffff227224 */ /* 0x000fe200078e0030 */
        /* <DEDUP_REMOVED lines=13> */
[----:B------:R-:W-:Y:S01]  /*0c80*/  MOV R35, R48 ;  /* 0x0000003000237202 */ /* 0x000fe20000000f00 */
[----:B------:R-:W-:Y:S01]  /*0c90*/  IMAD.MOV.U32 R32, RZ, RZ, R33 ;  /* 0x000000ffff207224 */ /* 0x000fe200078e0021 */
[----:B------:R-:W-:Y:S06]  /*0ca0*/  BRA `(.L_x_40) ;  /* 0x0000000000107947 */ /* 0x000fec0003800000 */
.L_x_41:
[----:B------:R-:W-:Y:S01]  /*0cb0*/  MOV R51, R48 ;  /* 0x0000003000337202 */ /* 0x000fe20000000f00 */
[----:B------:R-:W-:Y:S01]  /*0cc0*/  IMAD.MOV.U32 R34, RZ, RZ, R33 ;  /* 0x000000ffff227224 */ /* 0x000fe200078e0021 */
[----:B------:R-:W-:Y:S01]  /*0cd0*/  MOV R35, R43 ;  /* 0x0000002b00237202 */ /* 0x000fe20000000f00 */
[----:B------:R-:W-:-:S07]  /*0ce0*/  IMAD.MOV.U32 R32, RZ, RZ, R46 ;  /* 0x000000ffff207224 */ /* 0x000fce00078e002e */
.L_x_40:
[----:B------:R-:W-:Y:S01]  /*0cf0*/  IMAD.WIDE.U32 R48, R32, 0x200000, RZ ;  /* 0x0020000020307825 */ /* 0x000fe200078e00ff */
[----:B-1----:R-:W-:Y:S01]  /*0d00*/  ISETP.GE.AND P0, PT, R3, R38, PT ;  /* 0x000000260300720c */ /* 0x002fe20003f06270 */
[----:B------:R-:W-:Y:S01]  /*0d10*/  HFMA2.MMA R32, -RZ, RZ, 0, 0 ;  /* 0x00000000ff207435 */ /* 0x000fe200000001ff */
        /* <DEDUP_REMOVED lines=16> */
[----:B-1----:R-:W-:-:S05]  /*0e20*/  @!P0 FMUL R32, R32, 1.175494350822287508e-38 ;  /* 0x0080000020208820 */ /* 0x002fca0000400000 */
[----:B------:R-:W-:-:S05]  /*0e30*/  F2FP.F16.F32.PACK_AB R32, RZ, R32 ;  /* 0x00000020ff20723e */ /* 0x000fca00000000ff */
[----:B------:R-:W-:-:S05]  /*0e40*/  HADD2.F32 R32, -RZ, R32.H0_H0 ;  /* 0x20000020ff207230 */ /* 0x000fca0000004100 */
[----:B0-----:R-:W-:-:S04]  /*0e50*/  FMUL.FTZ R48, R32, 1 ;  /* 0x3f80000020307820 */ /* 0x001fc80000410000 */
        /* <DEDUP_REMOVED lines=8> */
[----:B------:R-:W-:-:S05]  /*0ee0*/  F2FP.F16.F32.PACK_AB R49, RZ, R34 ;  /* 0x00000022ff31723e */ /* 0x000fca00000000ff */
[----:B------:R-:W-:-:S05]  /*0ef0*/  HADD2.F32 R32, -RZ, R49.H0_H0 ;  /* 0x20000031ff207230 */ /* 0x000fca0000004100 */
[----:B------:R-:W-:Y:S01]  /*0f00*/  FMUL.FTZ R32, R35, R32 ;  /* 0x0000002023207220 */ /* 0x000fe20000410000 */
[----:B--2---:R-:W-:-:S04]  /*0f10*/  IMAD.WIDE R34, R3, 0x2, R22 ;  /* 0x0000000203227825 */ /* 0x004fc800078e0216 */
[----:B------:R-:W-:Y:S01]  /*0f20*/  F2FP.F16.F32.PACK_AB R48, RZ, R32 ;  /* 0x00000020ff30723e */ /* 0x000fe200000000ff */
[----:B---3--:R-:W-:-:S04]  /*0f30*/  IMAD.WIDE R32, R3, 0x2, R24 ;  /* 0x0000000203207825 */ /* 0x008fc800078e0218 */
[----:B------:R1:W-:Y:S04]  /*0f40*/  STG.E.U16 desc[UR4][R34.64], R48 ;  /* 0x0000003022007986 */ /* 0x0003e8000c101504 */
[----:B------:R1:W-:Y:S01]  /*0f50*/  STG.E.U16 desc[UR4][R32.64], R49 ;  /* 0x0000003120007986 */ /* 0x0003e2000c101504 */
[----:B------:R-:W-:Y:S05]  /*0f60*/  BRA `(.L_x_43) ;  /* 0x0000000000147947 */ /* 0x000fea0003800000 */
.L_x_44:
[----:B--2---:R-:W-:Y:S01]  /*0f70*/  IMAD.WIDE R32, R3, 0x2, R22 ;  /* 0x0000000203207825 */ /* 0x004fe200078e0216 */
[----:B------:R-:W-:-:S03]  /*0f80*/  MOV R48, 0x3c00 ;  /* 0x00003c0000307802 */ /* 0x000fc60000000f00 */
[----:B---3--:R-:W-:Y:S01]  /*0f90*/  IMAD.WIDE R34, R3, 0x2, R24 ;  /* 0x0000000203227825 */ /* 0x008fe200078e0218 */
[----:B------:R4:W-:Y:S04]  /*0fa0*/  STG.E.U16 desc[UR4][R32.64], R49 ;  /* 0x0000003120007986 */ /* 0x0009e8000c101504 */
[----:B------:R4:W-:Y:S02]  /*0fb0*/  STG.E.U16 desc[UR4][R34.64], R48 ;  /* 0x0000003022007986 */ /* 0x0009e4000c101504 */
.L_x_43:
[----:B------:R-:W-:Y:S05]  /*0fc0*/  BSYNC B0 ;  /* 0x0000000000007941 */ /* 0x000fea0003800000 */
.L_x_42:
[----:B------:R-:W-:-:S05]  /*0fd0*/  IMAD R3, R0, UR6, R3 ;  /* 0x0000000600037c24 */ /* 0x000fca000f8e0203 */
[----:B------:R-:W-:-:S13]  /*0fe0*/  ISETP.GE.AND P0, PT, R3, R38, PT ;  /* 0x000000260300720c */ /* 0x000fda0003f06270 */
[----:B------:R-:W-:Y:S05]  /*0ff0*/  @P0 BRA `(.L_x_45) ;  /* 0x0000000000740947 */ /* 0x000fea0003800000 */
[----:B01--4-:R-:W-:-:S05]  /*1000*/  IMAD.WIDE R32, R3, 0x2, R26 ;  /* 0x0000000203207825 */ /* 0x013fca00078e021a */
[----:B------:R-:W4:Y:S01]  /*1010*/  LDG.E.U16 R49, desc[UR4][R32.64] ;  /* 0x0000000420317981 */ /* 0x000f22000c1e1500 */
[----:B------:R-:W-:Y:S01]  /*1020*/  UMOV UR8, 0xf0000000 ;  /* 0xf000000000087882 */ /* 0x000fe20000000000 */
[----:B------:R-:W-:Y:S01]  /*1030*/  UMOV UR9, 0x380fffff ;  /* 0x380fffff00097882 */ /* 0x000fe20000000000 */
[----:B------:R-:W0:Y:S01]  /*1040*/  F2F.F32.F64 R34, R30 ;  /* 0x0000001e00227310 */ /* 0x000e220000301000 */
[----:B------:R-:W-:-:S14]  /*1050*/  DSETP.GEU.AND P0, PT, |R30|, UR8, PT ;  /* 0x000000081e007e2a */ /* 0x000fdc000bf0e200 */
[----:B0-----:R-:W-:-:S05]  /*1060*/  @!P0 FMUL R34, R34, 1.175494350822287508e-38 ;  /* 0x0080000022228820 */ /* 0x001fca0000400000 */
[----:B------:R-:W-:-:S05]  /*1070*/  F2FP.F16.F32.PACK_AB R34, RZ, R34 ;  /* 0x00000022ff22723e */ /* 0x000fca00000000ff */
[----:B------:R-:W-:-:S05]  /*1080*/  HADD2.F32 R34, -RZ, R34.H0_H0 ;  /* 0x20000022ff227230 */ /* 0x000fca0000004100 */
[----:B------:R-:W-:-:S04]  /*1090*/  FMUL.FTZ R48, R34, 1 ;  /* 0x3f80000022307820 */ /* 0x000fc80000410000 */
[----:B------:R0:W1:Y:S02]  /*10a0*/  F2F.F64.F32 R34, R48 ;  /* 0x0000003000227310 */ /* 0x0000640000201800 */
[----:B0-----:R-:W-:Y:S01]  /*10b0*/  IMAD.MOV.U32 R48, RZ, RZ, 0x3c00 ;  /* 0x00003c00ff307424 */ /* 0x001fe200078e00ff */
[----:B-1----:R-:W-:-:S06]  /*10c0*/  DFMA R34, R28, R34, UR10 ;  /* 0x0000000a1c227e2b */ /* 0x002fcc0008000022 */
[----:B------:R-:W0:Y:S02]  /*10d0*/  F2F.F32.F64 R50, R34 ;  /* 0x0000002200327310 */ /* 0x000e240000301000 */
[----:B------:R-:W-:-:S14]  /*10e0*/  DSETP.GEU.AND P1, PT, |R34|, UR8, PT ;  /* 0x0000000822007e2a */ /* 0x000fdc000bf2e200 */
[----:B0-----:R-:W-:-:S05]  /*10f0*/  @!P1 FMUL R50, R50, 1.175494350822287508e-38 ;  /* 0x0080000032329820 */ /* 0x001fca0000400000 */
[----:B------:R-:W-:Y:S01]  /*1100*/  F2FP.F16.F32.PACK_AB R50, RZ, R50 ;  /* 0x00000032ff32723e */ /* 0x000fe200000000ff */
[----:B----4-:R-:W-:-:S05]  /*1110*/  HADD2.F32 R32, -RZ, R49.H0_H0 ;  /* 0x20000031ff207230 */ /* 0x010fca0000004100 */
[----:B------:R-:W-:-:S13]  /*1120*/  FSETP.GTU.FTZ.AND P0, PT, R32, RZ, PT ;  /* 0x000000ff2000720b */ /* 0x000fda0003f1c000 */
[----:B------:R-:W-:Y:S01]  /*1130*/  @!P0 HADD2.F32 R31, -RZ, R50.H0_H0 ;  /* 0x20000032ff1f8230 */ /* 0x000fe20000004100 */
[----:B------:R-:W-:-:S04]  /*1140*/  @P0 PRMT R34, R48, 0x7610, R34 ;  /* 0x0000761030220816 */ /* 0x000fc80000000022 */
[----:B------:R-:W-:Y:S01]  /*1150*/  @!P0 FMUL.FTZ R31, R32, R31 ;  /* 0x0000001f201f8220 */ /* 0x000fe20000410000 */
[----:B--2---:R-:W-:-:S04]  /*1160*/  IMAD.WIDE R32, R3, 0x2, R22 ;  /* 0x0000000203207825 */ /* 0x004fc800078e0216 */
[----:B------:R-:W-:Y:S01]  /*1170*/  @!P0 F2FP.F16.F32.PACK_AB R35, RZ, R31 ;  /* 0x0000001fff23823e */ /* 0x000fe200000000ff */
[----:B---3--:R-:W-:-:S04]  /*1180*/  IMAD.WIDE R30, R3, 0x2, R24 ;  /* 0x00000002031e7825 */ /* 0x008fc800078e0218 */
[----:B------:R0:W-:Y:S04]  /*1190*/  @!P0 STG.E.U16 desc[UR4][R32.64], R35 ;  /* 0x0000002320008986 */ /* 0x0001e8000c101504 */
[----:B------:R0:W-:Y:S04]  /*11a0*/  @!P0 STG.E.U16 desc[UR4][R30.64], R50 ;  /* 0x000000321e008986 */ /* 0x0001e8000c101504 */
[----:B------:R0:W-:Y:S04]  /*11b0*/  @P0 STG.E.U16 desc[UR4][R32.64], R49 ;  /* 0x0000003120000986 */ /* 0x0001e8000c101504 */
[----:B------:R0:W-:Y:S02]  /*11c0*/  @P0 STG.E.U16 desc[UR4][R30.64], R34 ;  /* 0x000000221e000986 */ /* 0x0001e4000c101504 */
.L_x_45:
[----:B------:R-:W-:Y:S01]  /*11d0*/  IMAD R3, R0, UR6, R3 ;  /* 0x0000000600037c24 */ /* 0x000fe2000f8e0203 */
[----:B------:R-:W-:Y:S05]  /*11e0*/  WARPSYNC.ALL ;  /* 0x0000000000007948 */ /* 0x000fea0003800000 */
[----:B------:R-:W-:Y:S01]  /*11f0*/  BAR.SYNC.DEFER_BLOCKING 0x0 ;  /* 0x0000000000007b1d */ /* 0x000fe20000010000 */
[----:B------:R-:W-:-:S13]  /*1200*/  ISETP.GE.AND P0, PT, R3, R16, PT ;  /* 0x000000100300720c */ /* 0x000fda0003f06270 */
[----:B------:R-:W-:Y:S05]  /*1210*/  @!P0 BRA `(.L_x_46) ;  /* 0xfffffff400688947 */ /* 0x000fea000383ffff */
[----:B------:R-:W-:Y:S05]  /*1220*/  EXIT ;  /* 0x000000000000794d */ /* 0x000fea0003800000 */
.L_x_47:
        /* <DEDUP_REMOVED lines=13> */
.L_x_100:


//--------------------- .text._ZN2at6native28rrelu_with_noise_cuda_kernelIfLi4EZNS0_28_rrelu_with_noise_cuda_trainIfEEvRNS_6TensorERKS3_S4_RKN3c106ScalarESA_St8optionalINS_9GeneratorEEEUlP24curandStatePhilox4_32_10E0_EEviNS_15PhiloxCudaStateEPT_PKSI_SJ_ddRKT1_ --------------------------
	.section	.text._ZN2at6native28rrelu_with_noise_cuda_kernelIfLi4EZNS0_28_rrelu_with_noise_cuda_trainIfEEvRNS_6TensorERKS3_S4_RKN3c106ScalarESA_St8optionalINS_9GeneratorEEEUlP24curandStatePhilox4_32_10E0_EEviNS_15PhiloxCudaStateEPT_PKSI_SJ_ddRKT1_,"ax",@progbits
	.align	128
        .global         _ZN2at6native28rrelu_with_noise_cuda_kernelIfLi4EZNS0_28_rrelu_with_noise_cuda_trainIfEEvRNS_6TensorERKS3_S4_RKN3c106ScalarESA_St8optionalINS_9GeneratorEEEUlP24curandStatePhilox4_32_10E0_EEviNS_15PhiloxCudaStateEPT_PKSI_SJ_ddRKT1_
        .type           _ZN2at6native28rrelu_with_noise_cuda_kernelIfLi4EZNS0_28_rrelu_with_noise_cuda_trainIfEEvRNS_6TensorERKS3_S4_RKN3c106ScalarESA_St8optionalINS_9GeneratorEEEUlP24curandStatePhilox4_32_10E0_EEviNS_15PhiloxCudaStateEPT_PKSI_SJ_ddRKT1_,@function
        .size           _ZN2at6native28rrelu_with_noise_cuda_kernelIfLi4EZNS0_28_rrelu_with_noise_cuda_trainIfEEvRNS_6TensorERKS3_S4_RKN3c106ScalarESA_St8optionalINS_9GeneratorEEEUlP24curandStatePhilox4_32_10E0_EEviNS_15PhiloxCudaStateEPT_PKSI_SJ_ddRKT1_,(.L_x_101 - _ZN2at6native28rrelu_with_noise_cuda_kernelIfLi4EZNS0_28_rrelu_with_noise_cuda_trainIfEEvRNS_6TensorERKS3_S4_RKN3c106ScalarESA_St8optionalINS_9GeneratorEEEUlP24curandStatePhilox4_32_10E0_EEviNS_15PhiloxCudaStateEPT_PKSI_SJ_ddRKT1_)
        .other          _ZN2at6native28rrelu_with_noise_cuda_kernelIfLi4EZNS0_28_rrelu_with_noise_cuda_trainIfEEvRNS_6TensorERKS3_S4_RKN3c106ScalarESA_St8optionalINS_9GeneratorEEEUlP24curandStatePhilox4_32_10E0_EEviNS_15PhiloxCudaStateEPT_PKSI_SJ_ddRKT1_,@"STO_CUDA_ENTRY STV_DEFAULT"
_ZN2at6native28rrelu_with_noise_cuda_kernelIfLi4EZNS0_28_rrelu_with_noise_cuda_trainIfEEvRNS_6TensorERKS3_S4_RKN3c106ScalarESA_St8optionalINS_9GeneratorEEEUlP24curandStatePhilox4_32_10E0_EEviNS_15PhiloxCudaStateEPT_PKSI_SJ_ddRKT1_:
.text._ZN2at6native28rrelu_with_noise_cuda_kernelIfLi4EZNS0_28_rrelu_with_noise_cuda_trainIfEEvRNS_6TensorERKS3_S4_RKN3c106ScalarESA_St8optionalINS_9GeneratorEEEUlP24curandStatePhilox4_32_10E0_EEviNS_15PhiloxCudaStateEPT_PKSI_SJ_ddRKT1_:
        /* <DEDUP_REMOVED lines=19> */
[----:B--2---:R-:W-:-:S05]  /*0130*/  IMAD R47, R47, UR6, R10 ;  /* 0x000000062f2f7c24 */ /* 0x004fca000f8e020a */
[----:B------:R-:W-:Y:S01]  /*0140*/  SHF.R.S32.HI R12, RZ, 0x1f, R47 ;  /* 0x0000001fff0c7819 */ /* 0x000fe2000001142f */
[----:B-1----:R-:W-:-:S05]  /*0150*/  IMAD R34, R48, UR6, RZ ;  /* 0x0000000630227c24 */ /* 0x002fca000f8e02ff */
[----:B------:R-:W-:-:S04]  /*0160*/  SHF.L.U32 R34, R34, 0x2, RZ ;  /* 0x0000000222227819 */ /* 0x000fc800000006ff */
[----:B------:R-:W-:-:S04]  /*0170*/  IABS R8, R34 ;  /* 0x0000002200087213 */ /* 0x000fc80000000000 */
[----:B------:R-:W1:Y:S08]  /*0180*/  I2F.RP R6, R8 ;  /* 0x0000000800067306 */ /* 0x000e700000209400 */
[----:B-1----:R-:W1:Y:S02]  /*0190*/  MUFU.RCP R6, R6 ;  /* 0x0000000600067308 */ /* 0x002e640000001000 */
[----:B-1----:R-:W-:-:S06]  /*01a0*/  VIADD R4, R6, 0xffffffe ;  /* 0x0ffffffe06047836 */ /* 0x002fcc0000000000 */
[----:B------:R1:W2:Y:S02]  /*01b0*/  F2I.FTZ.U32.TRUNC.NTZ R5, R4 ;  /* 0x0000000400057305 */ /* 0x0002a4000021f000 */
[----:B-1----:R-:W-:Y:S01]  /*01c0*/  IMAD.MOV.U32 R4, RZ, RZ, RZ ;  /* 0x000000ffff047224 */ /* 0x002fe200078e00ff */
[----:B--2---:R-:W-:-:S05]  /*01d0*/  IADD3 R13, RZ, -R5, RZ ;  /* 0x80000005ff0d7210 */ /* 0x004fca0007ffe0ff */
[----:B------:R-:W-:-:S04]  /*01e0*/  IMAD R13, R13, R8, RZ ;  /* 0x000000080d0d7224 */ /* 0x000fc800078e02ff */
[----:B------:R-:W-:-:S04]  /*01f0*/  IMAD.HI.U32 R13, R5, R13, R4 ;  /* 0x0000000d050d7227 */ /* 0x000fc800078e0004 */
[----:B------:R-:W-:Y:S01]  /*0200*/  IMAD.WIDE.U32 R4, R47, -0x326172a9, RZ ;  /* 0xcd9e8d572f047825 */ /* 0x000fe200078e00ff */
[----:B---3--:R-:W-:Y:S02]  /*0210*/  @P0 IADD3 R0, P1, R2, R9, RZ ;  /* 0x0000000902000210 */ /* 0x008fe40007f3e0ff */
[----:B0-----:R-:W-:Y:S02]  /*0220*/  IADD3 R9, R11, -0x1, RZ ;  /* 0xffffffff0b097810 */ /* 0x001fe40007ffe0ff */
[----:B------:R-:W-:Y:S01]  /*0230*/  IABS R2, R34 ;  /* 0x0000002200027213 */ /* 0x000fe20000000000 */
[----:B------:R-:W-:Y:S01]  /*0240*/  @P0 IMAD.X R7, RZ, RZ, R3, P1 ;  /* 0x000000ffff070224 */ /* 0x000fe200008e0603 */
[----:B------:R-:W-:Y:S02]  /*0250*/  IABS R16, R9 ;  /* 0x0000000900107213 */ /* 0x000fe40000000000 */
[----:B------:R-:W-:Y:S01]  /*0260*/  IADD3 R19, RZ, -R2, RZ ;  /* 0x80000002ff137210 */ /* 0x000fe20007ffe0ff */
[----:B----4-:R-:W-:Y:S01]  /*0270*/  VIADD R46, R21, 0xbb67ae85 ;  /* 0xbb67ae85152e7836 */ /* 0x010fe20000000000 */
[--C-:B------:R-:W-:Y:S01]  /*0280*/  SHF.R.U64 R11, R0, 0x2, R7.reuse ;  /* 0x00000002000b7819 */ /* 0x100fe20000001207 */
[----:B------:R-:W-:Y:S01]  /*0290*/  IMAD.HI.U32 R13, R13, R16, RZ ;  /* 0x000000100d0d7227 */ /* 0x000fe200078e00ff */
[----:B------:R-:W-:-:S02]  /*02a0*/  SHF.R.U32.HI R10, RZ, 0x2, R7 ;  /* 0x00000002ff0a7819 */ /* 0x000fc40000011607 */
[----:B------:R-:W-:Y:S01]  /*02b0*/  IADD3 R45, R20, -0x61c88647, RZ ;  /* 0x9e3779b9142d7810 */ /* 0x000fe20007ffe0ff */
[----:B------:R-:W-:Y:S01]  /*02c0*/  IMAD.WIDE.U32 R6, R11, -0x2daee0ad, RZ ;  /* 0xd2511f530b067825 */ /* 0x000fe200078e00ff */
[----:B------:R-:W-:Y:S02]  /*02d0*/  LOP3.LUT R2, R5, R10, R20, 0x96, !PT ;  /* 0x0000000a05027212 */ /* 0x000fe400078e9614 */
[----:B------:R-:W-:Y:S01]  /*02e0*/  IADD3 R43, R21, 0x76cf5d0a, RZ ;  /* 0x76cf5d0a152b7810 */ /* 0x000fe20007ffe0ff */
[----:B------:R-:W-:Y:S01]  /*02f0*/  IMAD R19, R13, R19, R16 ;  /* 0x000000130d137224 */ /* 0x000fe200078e0210 */
[----:B------:R-:W-:Y:S01]  /*0300*/  LOP3.LUT R14, R21, R7, R12, 0x96, !PT ;  /* 0x00000007150e7212 */ /* 0x000fe200078e960c */
[----:B------:R-:W-:Y:S01]  /*0310*/  IMAD.WIDE.U32 R2, R2, -0x2daee0ad, RZ ;  /* 0xd2511f5302027825 */ /* 0x000fe200078e00ff */
[----:B------:R-:W-:Y:S02]  /*0320*/  LOP3.LUT R9, R9, R34, RZ, 0x3c, !PT ;  /* 0x0000002209097212 */ /* 0x000fe400078e3cff */
[----:B------:R-:W-:Y:S01]  /*0330*/  ISETP.GT.U32.AND P2, PT, R8, R19, PT ;  /* 0x000000130800720c */ /* 0x000fe20003f44070 */
[----:B------:R-:W-:Y:S01]  /*0340*/  IMAD.WIDE.U32 R14, R14, -0x326172a9, RZ ;  /* 0xcd9e8d570e0e7825 */ /* 0x000fe200078e00ff */
[----:B------:R-:W-:-:S02]  /*0350*/  LOP3.LUT R6, R3, R6, R46, 0x96, !PT ;  /* 0x0000000603067212 */ /* 0x000fc400078e962e */
[----:B------:R-:W-:Y:S01]  /*0360*/  ISETP.GE.AND P1, PT, R9, RZ, PT ;  /* 0x000000ff0900720c */ /* 0x000fe20003f26270 */
[----:B------:R-:W-:Y:S01]  /*0370*/  VIADD R44, R20, 0x3c6ef372 ;  /* 0x3c6ef372142c7836 */ /* 0x000fe20000000000 */
[----:B------:R-:W-:Y:S01]  /*0380*/  LOP3.LUT R16, R15, R45, R4, 0x96, !PT ;  /* 0x0000002d0f107212 */ /* 0x000fe200078e9604 */
[----:B------:R-:W-:Y:S01]  /*0390*/  IMAD.WIDE.U32 R6, R6, -0x326172a9, RZ ;  /* 0xcd9e8d5706067825 */ /* 0x000fe200078e00ff */
[----:B------:R-:W-:Y:S02]  /*03a0*/  IADD3 R40, R20, 0x78dde6e4, RZ ;  /* 0x78dde6e414287810 */ /* 0x000fe40007ffe0ff */
[----:B------:R-:W-:Y:S01]  /*03b0*/  IADD3 R38, R21, -0x56f99767, RZ ;  /* 0xa906689915267810 */ /* 0x000fe20007ffe0ff */
[----:B------:R-:W-:Y:S01]  /*03c0*/  IMAD.WIDE.U32 R16, R16, -0x2daee0ad, RZ ;  /* 0xd2511f5310107825 */ /* 0x000fe200078e00ff */
[----:B------:R-:W-:Y:S02]  /*03d0*/  LOP3.LUT R3, R7, R14, R44, 0x96, !PT ;  /* 0x0000000e07037212 */ /* 0x000fe400078e962c */
[----:B------:R-:W-:Y:S01]  /*03e0*/  @!P2 IADD3 R19, R19, -R8, RZ ;  /* 0x800000081313a210 */ /* 0x000fe20007ffe0ff */
[----:B------:R-:W-:Y:S01]  /*03f0*/  VIADD R42, R21, 0x32370b8f ;  /* 0x32370b8f152a7836 */ /* 0x000fe20000000000 */
[----:B------:R-:W-:Y:S01]  /*0400*/  LOP3.LUT R4, R17, R2, R43, 0x96, !PT ;  /* 0x0000000211047212 */ /* 0x000fe200078e962b */
[----:B------:R-:W-:Y:S01]  /*0410*/  IMAD.WIDE.U32 R2, R3, -0x2daee0ad, RZ ;  /* 0xd2511f5303027825 */ /* 0x000fe200078e00ff */
[----:B------:R-:W-:-:S02]  /*0420*/  ISETP.GE.U32.AND P0, PT, R19, R8, PT ;  /* 0x000000081300720c */ /* 0x000fc40003f06070 */
[----:B------:R-:W-:Y:S01]  /*0430*/  @!P2 IADD3 R13, R13, 0x1, RZ ;  /* 0x000000010d0da810 */ /* 0x000fe20007ffe0ff */
[----:B------:R-:W-:Y:S01]  /*0440*/  IMAD.WIDE.U32 R4, R4, -0x326172a9, RZ ;  /* 0xcd9e8d5704047825 */ /* 0x000fe200078e00ff */
[----:B------:R-:W-:Y:S02]  /*0450*/  LOP3.LUT R14, R3, R16, R42, 0x96, !PT ;  /* 0x00000010030e7212 */ /* 0x000fe400078e962a */
[----:B------:R-:W-:Y:S01]  /*0460*/  ISETP.NE.AND P2, PT, R34, RZ, PT ;  /* 0x000000ff2200720c */ /* 0x000fe20003f45270 */
[----:B------:R-:W-:Y:S01]  /*0470*/  VIADD R41, R20, 0xdaa66d2b ;  /* 0xdaa66d2b14297836 */ /* 0x000fe20000000000 */
[C---:B------:R-:W-:Y:S01]  /*0480*/  IADD3 R35, R21.reuse, 0x646e171e, RZ ;  /* 0x646e171e15237810 */ /* 0x040fe20007ffe0ff */
[----:B------:R-:W-:Y:S01]  /*0490*/  IMAD.WIDE.U32 R14, R14, -0x326172a9, RZ ;  /* 0xcd9e8d570e0e7825 */ /* 0x000fe200078e00ff */
[----:B------:R-:W-:Y:S02]  /*04a0*/  IADD3 R19, R21, 0x1fd5c5a3, RZ ;  /* 0x1fd5c5a315137810 */ /* 0x000fe40007ffe0ff */
[----:B------:R-:W-:Y:S01]  /*04b0*/  LOP3.LUT R16, R5, R6, R41, 0x96, !PT ;  /* 0x0000000605107212 */ /* 0x000fe200078e9629 */
[----:B------:R-:W-:Y:S01]  /*04c0*/  VIADD R39, R21, 0xed9eba14 ;  /* 0xed9eba1415277836 */ /* 0x000fe20000000000 */
[----:B------:R-:W-:Y:S01]  /*04d0*/  LOP3.LUT R6, R15, R4, R40, 0x96, !PT ;  /* 0x000000040f067212 */ /* 0x000fe200078e9628 */
[----:B------:R-:W-:-:S02]  /*04e0*/  @P0 VIADD R13, R13, 0x1 ;  /* 0x000000010d0d0836 */ /* 0x000fc40000000000 */
[----:B------:R-:W-:-:S03]  /*04f0*/  IMAD.WIDE.U32 R16, R16, -0x2daee0ad, RZ ;  /* 0xd2511f5310107825 */ /* 0x000fc600078e00ff */
[----:B------:R-:W-:Y:S01]  /*0500*/  @!P1 IADD3 R13, -R13, RZ, RZ ;  /* 0x000000ff0d0d9210 */ /* 0x000fe20007ffe1ff */
[----:B------:R-:W-:Y:S01]  /*0510*/  IMAD.WIDE.U32 R6, R6, -0x2daee0ad, RZ ;  /* 0xd2511f5306067825 */ /* 0x000fe200078e00ff */
[----:B------:R-:W-:Y:S02]  /*0520*/  LOP3.LUT R8, R17, R2, R39, 0x96, !PT ;  /* 0x0000000211087212 */ /* 0x000fe400078e9627 */
[----:B------:R-:W-:Y:S01]  /*0530*/  @!P2 LOP3.LUT R13, RZ, R34, RZ, 0x33, !PT ;  /* 0x00000022ff0da212 */ /* 0x000fe200078e33ff */
[----:B------:R-:W-:Y:S01]  /*0540*/  VIADD R37, R20, 0x1715609d ;  /* 0x1715609d14257836 */ /* 0x000fe20000000000 */
[----:B------:R-:W-:Y:S01]  /*0550*/  LOP3.LUT R2, R7, R16, R38, 0x96, !PT ;  /* 0x0000001007027212 */ /* 0x000fe200078e9626 */
[----:B------:R-:W-:Y:S01]  /*0560*/  IMAD.WIDE.U32 R8, R8, -0x326172a9, RZ ;  /* 0xcd9e8d5708087825 */ /* 0x000fe200078e00ff */
[----:B------:R-:W-:-:S03]  /*0570*/  IADD3 R17, R20, -0xe443238, RZ ;  /* 0xf1bbcdc814117810 */ /* 0x000fc60007ffe0ff */
[----:B------:R-:W-:Y:S01]  /*0580*/  VIADD R13, R13, 0x1 ;  /* 0x000000010d0d7836 */ /* 0x000fe20000000000 */
[----:B------:R-:W-:Y:S01]  /*0590*/  LOP3.LUT R4, R9, R14, R37, 0x96, !PT ;  /* 0x0000000e09047212 */ /* 0x000fe200078e9625 */
[----:B------:R-:W-:Y:S02]  /*05a0*/  VIADD R36, R20, 0xb54cda56 ;  /* 0xb54cda5614247836 */ /* 0x000fe40000000000 */
[----:B------:R-:W-:-:S04]  /*05b0*/  IMAD.WIDE.U32 R2, R2, -0x326172a9, RZ ;  /* 0xcd9e8d5702027825 */ /* 0x000fc800078e00ff */
[----:B------:R-:W-:Y:S01]  /*05c0*/  IMAD.WIDE.U32 R4, R4, -0x2daee0ad, RZ ;  /* 0xd2511f5304047825 */ /* 0x000fe200078e00ff */
[----:B------:R-:W-:-:S03]  /*05d0*/  LOP3.LUT R8, R3, R8, R36, 0x96, !PT ;  /* 0x0000000803087212 */ /* 0x000fc600078e9624 */
[----:B------:R-:W-:Y:S01]  /*05e0*/  IMAD R34, R34, R13, RZ ;  /* 0x0000000d22227224 */ /* 0x000fe200078e02ff */
[----:B------:R-:W-:Y:S01]  /*05f0*/  LOP3.LUT R6, R5, R6, R35, 0x96, !PT ;  /* 0x0000000605067212 */ /* 0x000fe200078e9623 */
[----:B------:R-:W-:-:S03]  /*0600*/  IMAD.WIDE.U32 R8, R8, -0x2daee0ad, RZ ;  /* 0xd2511f5308087825 */ /* 0x000fc600078e00ff */
[----:B------:R-:W-:Y:S01]  /*0610*/  ISETP.GE.AND P0, PT, R47, R34, PT ;  /* 0x000000222f00720c */ /* 0x000fe20003f06270 */
[----:B------:R-:W-:Y:S01]  /*0620*/  IMAD.WIDE.U32 R6, R6, -0x326172a9, RZ ;  /* 0xcd9e8d5706067825 */ /* 0x000fe200078e00ff */
[----:B------:R-:W-:-:S03]  /*0630*/  LOP3.LUT R3, R9, R4, R19, 0x96, !PT ;  /* 0x0000000409037212 */ /* 0x000fc600078e9613 */
[----:B------:R-:W-:-:S05]  /*0640*/  VIADD R18, R20, 0x5384540f ;  /* 0x5384540f14127836 */ /* 0x000fca0000000000 */
[----:B------:R-:W-:Y:S01]  /*0650*/  LOP3.LUT R4, R7, R2, R18, 0x96, !PT ;  /* 0x0000000207047212 */ /* 0x000fe200078e9612 */
[----:B------:R-:W-:-:S04]  /*0660*/  IMAD.WIDE.U32 R2, R3, -0x326172a9, RZ ;  /* 0xcd9e8d5703027825 */ /* 0x000fc800078e00ff */
        /* <DEDUP_REMOVED lines=11> */
[----:B------:R-:W-:Y:S02]  /*0720*/  ULDC.64 UR10, c[0x0][0x248] ;  /* 0x00009200000a7ab9 */ /* 0x000fe40000000a00 */
[----:B------:R-:W-:Y:S01]  /*0730*/  IMAD.HI.U32 R5, R6, -0x326172a9, RZ ;  /* 0xcd9e8d5706057827 */ /* 0x000fe200078e00ff */
[----:B------:R-:W-:-:S02]  /*0740*/  LOP3.LUT R7, R3, R4, R15, 0x96, !PT ;  /* 0x0000000403077212 */ /* 0x000fc400078e960f */
[----:B------:R-:W-:Y:S01]  /*0750*/  MOV R4, R47 ;  /* 0x0000002f00047202 */ /* 0x000fe20000000f00 */
[----:B------:R-:W-:Y:S01]  /*0760*/  IMAD R6, R6, -0x326172a9, RZ ;  /* 0xcd9e8d5706067824 */ /* 0x000fe200078e02ff */
[----:B------:R-:W2:Y:S01]  /*0770*/  LDC.64 R22, c[0x0][0x230] ;  /* 0x00008c00ff167b82 */ /* 0x000ea20000000a00 */
[----:B------:R-:W-:Y:S02]  /*0780*/  LOP3.LUT R8, R5, R2, R13, 0x96, !PT ;  /* 0x0000000205087212 */ /* 0x000fe400078e960d */
[----:B------:R-:W-:-:S05]  /*0790*/  LOP3.LUT R5, R0, 0x3, RZ, 0xc0, !PT ;  /* 0x0000000300057812 */ /* 0x000fca00078ec0ff */
[----:B------:R-:W3:Y:S01]  /*07a0*/  LDC.64 R24, c[0x0][0x240] ;  /* 0x00009000ff187b82 */ /* 0x000ee20000000a00 */
[----:B0-----:R-:W-:-:S07]  /*07b0*/  DADD R28, -R28, UR8 ;  /* 0x000000081c1c7e29 */ /* 0x001fce0008000100 */
[----:B------:R-:W0:Y:S04]  /*07c0*/  LDC.64 R26, c[0x0][0x238] ;  /* 0x00008e00ff1a7b82 */ /* 0x000e280000000a00 */
.L_x_63:
[----:B------:R-:W-:Y:S01]  /*07d0*/  VIADD R11, R11, 0x1 ;  /* 0x000000010b0b7836 */ /* 0x000fe20000000000 */
[----:B------:R-:W-:Y:S03]  /*07e0*/  BSSY B0, `(.L_x_48) ;  /* 0x000000c000007945 */ /* 0x000fe60003800000 */
[C---:B01--4-:R-:W-:Y:S01]  /*07f0*/  IMAD.HI.U32 R31, R11.reuse, -0x2daee0ad, RZ ;  /* 0xd2511f530b1f7827 */ /* 0x053fe200078e00ff */
[----:B------:R-:W-:-:S13]  /*0800*/  ISETP.NE.AND P0, PT, R11, RZ, PT ;  /* 0x000000ff0b00720c */ /* 0x000fda0003f05270 */
[----:B------:R-:W-:Y:S05]  /*0810*/  @P0 BRA `(.L_x_49) ;  /* 0x0000000000200947 */ /* 0x000fea0003800000 */
[----:B------:R-:W-:-:S04]  /*0820*/  IADD3 R10, R10, 0x1, RZ ;  /* 0x000000010a0a7810 */ /* 0x000fc80007ffe0ff */
[----:B------:R-:W-:-:S13]  /*0830*/  ISETP.NE.AND P0, PT, R10, RZ, PT ;  /* 0x000000ff0a00720c */ /* 0x000fda0003f05270 */
[----:B------:R-:W-:Y:S01]  /*0840*/  @!P0 VIADD R4, R4, 0x1 ;  /* 0x0000000104048836 */ /* 0x000fe20000000000 */
[----:B------:R-:W-:Y:S01]  /*0850*/  @!P0 IADD3 R0, R12, 0x1, RZ ;  /* 0x000000010c008810 */ /* 0x000fe20007ffe0ff */
[----:B------:R-:W-:-:S03]  /*0860*/  @!P0 IMAD.MOV.U32 R10, RZ, RZ, RZ ;  /* 0x000000ffff0a8224 */ /* 0x000fc600078e00ff */
[----:B------:R-:W-:-:S13]  /*0870*/  ISETP.NE.AND P1, PT, R4, RZ, !P0 ;  /* 0x000000ff0400720c */ /* 0x000fda0004725270 */
[----:B------:R-:W-:-:S04]  /*0880*/  @P1 IADD3 R0, R12, RZ, RZ ;  /* 0x000000ff0c001210 */ /* 0x000fc80007ffe0ff */
[----:B------:R-:W-:-:S07]  /*0890*/  @!P0 MOV R12, R0 ;  /* 0x00000000000c8202 */ /* 0x000fce0000000f00 */
.L_x_49:
[----:B------:R-:W-:Y:S05]  /*08a0*/  BSYNC B0 ;  /* 0x0000000000007941 */ /* 0x000fea0003800000 */
.L_x_48:
        /* <DEDUP_REMOVED lines=8> */
[----:B------:R-:W-:-:S05]  /*0930*/  IMAD.WIDE.U32 R50, R3, -0x2daee0ad, RZ ;  /* 0xd2511f5303327825 */ /* 0x000fca00078e00ff */
[----:B------:R-:W-:Y:S01]  /*0940*/  LOP3.LUT R2, R51, R31, R46, 0x96, !PT ;  /* 0x0000001f33027212 */ /* 0x000fe200078e962e */
[----:B------:R-:W-:-:S04]  /*0950*/  IMAD.WIDE.U32 R30, R0, -0x2daee0ad, RZ ;  /* 0xd2511f53001e7825 */ /* 0x000fc800078e00ff */
[----:B------:R-:W-:Y:S01]  /*0960*/  IMAD.WIDE.U32 R2, R2, -0x326172a9, RZ ;  /* 0xcd9e8d5702027825 */ /* 0x000fe200078e00ff */
[----:B------:R-:W-:-:S03]  /*0970*/  LOP3.LUT R33, R31, R50, R43, 0x96, !PT ;  /* 0x000000321f217212 */ /* 0x000fc600078e962b */
[----:B------:R-:W-:Y:S01]  /*0980*/  IMAD R0, R9, -0x2daee0ad, RZ ;  /* 0xd2511f5309007824 */ /* 0x000fe200078e02ff */
        /* <DEDUP_REMOVED lines=29> */
[----:B------:R-:W-:Y:S01]  /*0b60*/  IMAD.HI.U32 R7, R9, -0x2daee0ad, RZ ;  /* 0xd2511f5309077827 */ /* 0x000fe200078e00ff */
[----:B------:R-:W-:Y:S02]  /*0b70*/  MOV R2, R6 ;  /* 0x0000000600027202 */ /* 0x000fe40000000f00 */
        /* <DEDUP_REMOVED lines=11> */
[----:B------:R-:W-:Y:S02]  /*0c30*/  MOV R32, R0 ;  /* 0x0000000000207202 */ /* 0x000fe40000000f00 */
[----:B------:R-:W-:Y:S02]  /*0c40*/  MOV R30, R8 ;  /* 0x00000008001e7202 */ /* 0x000fe40000000f00 */
[----:B------:R-:W-:-:S07]  /*0c50*/  MOV R49, R7 ;  /* 0x0000000700317202 */ /* 0x000fce0000000f00 */
[----:B------:R-:W-:Y:S05]  /*0c60*/  @!P0 BRA `(.L_x_50) ;  /* 0x0000000000248947 */ /* 0x000fea0003800000 */
[----:B------:R-:W-:Y:S01]  /*0c70*/  MOV R32, R31 ;  /* 0x0000001f00207202 */ /* 0x000fe20000000f00 */
[----:B------:R-:W-:Y:S01]  /*0c80*/  IMAD.MOV.U32 R30, RZ, RZ, R2 ;  /* 0x000000ffff1e7224 */ /* 0x000fe200078e0002 */
[----:B------:R-:W-:Y:S02]  /*0c90*/  MOV R33, R3 ;  /* 0x0000000300217202 */ /* 0x000fe40000000f00 */
[----:B------:R-:W-:Y:S01]  /*0ca0*/  MOV R49, R0 ;  /* 0x0000000000317202 */ /* 0x000fe20000000f00 */
[----:B------:R-:W-:Y:S06]  /*0cb0*/  BRA `(.L_x_50) ;  /* 0x0000000000107947 */ /* 0x000fec0003800000 */
.L_x_51:
[----:B------:R-:W-:Y:S01]  /*0cc0*/  IMAD.MOV.U32 R32, RZ, RZ, R3 ;  /* 0x000000ffff207224 */ /* 0x000fe200078e0003 */
[----:B------:R-:W-:Y:S01]  /*0cd0*/  MOV R30, R0 ;  /* 0x00000000001e7202 */ /* 0x000fe20000000f00 */
[----:B------:R-:W-:Y:S01]  /*0ce0*/  IMAD.MOV.U32 R49, RZ, RZ, R6 ;  /* 0x000000ffff317224 */ /* 0x000fe200078e0006 */
[----:B------:R-:W-:-:S07]  /*0cf0*/  MOV R33, R8 ;  /* 0x0000000800217202 */ /* 0x000fce0000000f00 */
.L_x_50:
        /* <DEDUP_REMOVED lines=11> */
[----:B------:R-:W4:Y:S01]  /*0db0*/  LDG.E R49, desc[UR4][R30.64] ;  /* 0x000000041e317981 */ /* 0x000f22000c1e1900 */
[----:B------:R-:W-:-:S05]  /*0dc0*/  I2FP.F32.U32 R32, R32 ;  /* 0x0000002000207245 */ /* 0x000fca0000201000 */
[----:B------:R-:W-:-:S04]  /*0dd0*/  FFMA.FTZ R32, R32, R33, 1.1641532182693481445e-10 ;  /* 0x2f00000020207423 */ /* 0x000fc80000010021 */
[----:B------:R-:W-:-:S04]  /*0de0*/  FMUL.FTZ R32, R32, 1 ;  /* 0x3f80000020207820 */ /* 0x000fc80000410000 */
[----:B------:R-:W0:Y:S02]  /*0df0*/  F2F.F64.F32 R50, R32 ;  /* 0x0000002000327310 */ /* 0x000e240000201800 */
[----:B0-----:R-:W-:Y:S01]  /*0e00*/  DFMA R50, R28, R50, UR10 ;  /* 0x0000000a1c327e2b */ /* 0x001fe20008000032 */
[----:B----4-:R-:W-:-:S13]  /*0e10*/  FSETP.GTU.FTZ.AND P0, PT, R49, RZ, PT ;  /* 0x000000ff3100720b */ /* 0x010fda0003f1c000 */
[----:B------:R-:W-:Y:S05]  /*0e20*/  @P0 BRA `(.L_x_54) ;  /* 0x00000000002c0947 */ /* 0x000fea0003800000 */
[----:B------:R-:W-:Y:S01]  /*0e30*/  UMOV UR8, 0xf0000000 ;  /* 0xf000000000087882 */ /* 0x000fe20000000000 */
[----:B------:R-:W-:Y:S01]  /*0e40*/  UMOV UR9, 0x380fffff ;  /* 0x380fffff00097882 */ /* 0x000fe20000000000 */
[----:B------:R-:W0:Y:S01]  /*0e50*/  F2F.F32.F64 R52, R50 ;  /* 0x0000003200347310 */ /* 0x000e220000301000 */
[----:B------:R-:W-:Y:S01]  /*0e60*/  DSETP.GEU.AND P0, PT, |R50|, UR8, PT ;  /* 0x0000000832007e2a */ /* 0x000fe2000bf0e200 */
[----:B--2---:R-:W-:-:S04]  /*0e70*/  IMAD.WIDE R30, R47, 0x4, R22 ;  /* 0x000000042f1e7825 */ /* 0x004fc800078e0216 */
[----:B---3--:R-:W-:-:S09]  /*0e80*/  IMAD.WIDE R32, R47, 0x4, R24 ;  /* 0x000000042f207825 */ /* 0x008fd200078e0218 */
[----:B0-----:R-:W-:-:S04]  /*0e90*/  @!P0 FMUL R52, R52, 1.175494350822287508e-38 ;  /* 0x0080000034348820 */ /* 0x001fc80000400000 */
[----:B------:R-:W-:-:S05]  /*0ea0*/  FMUL.FTZ R49, R49, R52 ;  /* 0x0000003431317220 */ /* 0x000fca0000410000 */
[----:B------:R1:W-:Y:S04]  /*0eb0*/  STG.E desc[UR4][R30.64], R49 ;  /* 0x000000311e007986 */ /* 0x0003e8000c101904 */
[----:B------:R1:W-:Y:S01]  /*0ec0*/  STG.E desc[UR4][R32.64], R52 ;  /* 0x0000003420007986 */ /* 0x0003e2000c101904 */
[----:B------:R-:W-:Y:S05]  /*0ed0*/  BRA `(.L_x_53) ;  /* 0x0000000000147947 */ /* 0x000fea0003800000 */
.L_x_54:
[----:B--2---:R-:W-:Y:S01]  /*0ee0*/  IMAD.WIDE R30, R47, 0x4, R22 ;  /* 0x000000042f1e7825 */ /* 0x004fe200078e0216 */
[----:B------:R-:W-:-:S03]  /*0ef0*/  MOV R51, 0x3f800000 ;  /* 0x3f80000000337802 */ /* 0x000fc60000000f00 */
[----:B---3--:R-:W-:Y:S01]  /*0f00*/  IMAD.WIDE R32, R47, 0x4, R24 ;  /* 0x000000042f207825 */ /* 0x008fe200078e0218 */
[----:B------:R4:W-:Y:S04]  /*0f10*/  STG.E desc[UR4][R30.64], R49 ;  /* 0x000000311e007986 */ /* 0x0009e8000c101904 */
[----:B------:R4:W-:Y:S02]  /*0f20*/  STG.E desc[UR4][R32.64], R51 ;  /* 0x0000003320007986 */ /* 0x0009e4000c101904 */
.L_x_53:
[----:B------:R-:W-:Y:S05]  /*0f30*/  BSYNC B0 ;  /* 0x0000000000007941 */ /* 0x000fea0003800000 */
.L_x_52:
[----:B------:R-:W-:Y:S01]  /*0f40*/  IMAD R47, R48, UR6, R47 ;  /* 0x00000006302f7c24 */ /* 0x000fe2000f8e022f */
[----:B------:R-:W-:Y:S04]  /*0f50*/  BSSY B0, `(.L_x_55) ;  /* 0x0000018000007945 */ /* 0x000fe80003800000 */
[----:B------:R-:W-:-:S13]  /*0f60*/  ISETP.GE.AND P0, PT, R47, R14, PT ;  /* 0x0000000e2f00720c */ /* 0x000fda0003f06270 */
[----:B------:R-:W-:Y:S05]  /*0f70*/  @P0 BRA `(.L_x_56) ;  /* 0x0000000000540947 */ /* 0x000fea0003800000 */
[----:B01----:R-:W-:-:S06]  /*0f80*/  IMAD.WIDE R52, R47, 0x4, R26 ;  /* 0x000000042f347825 */ /* 0x003fcc00078e021a */
[----:B------:R-:W5:Y:S01]  /*0f90*/  LDG.E R53, desc[UR4][R52.64] ;  /* 0x0000000434357981 */ /* 0x000f62000c1e1900 */
[----:B------:R-:W-:Y:S01]  /*0fa0*/  FMUL.FTZ R3, R3, 1 ;  /* 0x3f80000003037820 */ /* 0x000fe20000410000 */
[----:B--2-4-:R-:W-:-:S03]  /*0fb0*/  IMAD.WIDE R32, R47, 0x4, R22 ;  /* 0x000000042f207825 */ /* 0x014fc600078e0216 */
[----:B------:R-:W0:Y:S01]  /*0fc0*/  F2F.F64.F32 R50, R3 ;  /* 0x0000000300327310 */ /* 0x000e220000201800 */
[----:B---3--:R-:W-:Y:S01]  /*0fd0*/  IMAD.WIDE R30, R47, 0x4, R24 ;  /* 0x000000042f1e7825 */ /* 0x008fe200078e0218 */
[----:B0-----:R-:W-:Y:S01]  /*0fe0*/  DFMA R50, R28, R50, UR10 ;  /* 0x0000000a1c327e2b */ /* 0x001fe20008000032 */
[----:B-----5:R-:W-:-:S13]  /*0ff0*/  FSETP.GTU.FTZ.AND P0, PT, R53, RZ, PT ;  /* 0x000000ff3500720b */ /* 0x020fda0003f1c000 */
[----:B------:R-:W-:Y:S05]  /*1000*/  @P0 BRA `(.L_x_57) ;  /* 0x0000000000240947 */ /* 0x000fea0003800000 */
[----:B------:R-:W-:Y:S01]  /*1010*/  UMOV UR8, 0xf0000000 ;  /* 0xf000000000087882 */ /* 0x000fe20000000000 */
[----:B------:R-:W-:Y:S01]  /*1020*/  UMOV UR9, 0x380fffff ;  /* 0x380fffff00097882 */ /* 0x000fe20000000000 */
[----:B------:R-:W0:Y:S01]  /*1030*/  F2F.F32.F64 R3, R50 ;  /* 0x0000003200037310 */ /* 0x000e220000301000 */
[----:B------:R-:W-:-:S14]  /*1040*/  DSETP.GEU.AND P0, PT, |R50|, UR8, PT ;  /* 0x0000000832007e2a */ /* 0x000fdc000bf0e200 */
[----:B0-----:R-:W-:-:S04]  /*1050*/  @!P0 FMUL R3, R3, 1.175494350822287508e-38 ;  /* 0x0080000003038820 */ /* 0x001fc80000400000 */
[----:B------:R-:W-:-:S05]  /*1060*/  FMUL.FTZ R53, R53, R3 ;  /* 0x0000000335357220 */ /* 0x000fca0000410000 */
[----:B------:R0:W-:Y:S04]  /*1070*/  STG.E desc[UR4][R32.64], R53 ;  /* 0x0000003520007986 */ /* 0x0001e8000c101904 */
[----:B------:R0:W-:Y:S01]  /*1080*/  STG.E desc[UR4][R30.64], R3 ;  /* 0x000000031e007986 */ /* 0x0001e2000c101904 */
[----:B------:R-:W-:Y:S05]  /*1090*/  BRA `(.L_x_56) ;  /* 0x00000000000c7947 */ /* 0x000fea0003800000 */
.L_x_57:
[----:B------:R-:W-:Y:S01]  /*10a0*/  IMAD.MOV.U32 R3, RZ, RZ, 0x3f800000 ;  /* 0x3f800000ff037424 */ /* 0x000fe200078e00ff */
[----:B------:R0:W-:Y:S04]  /*10b0*/  STG.E desc[UR4][R32.64], R53 ;  /* 0x0000003520007986 */ /* 0x0001e8000c101904 */
[----:B------:R0:W-:Y:S02]  /*10c0*/  STG.E desc[UR4][R30.64], R3 ;  /* 0x000000031e007986 */ /* 0x0001e4000c101904 */
.L_x_56:
[----:B------:R-:W-:Y:S05]  /*10d0*/  BSYNC B0 ;  /* 0x0000000000007941 */ /* 0x000fea0003800000 */
.L_x_55:
[----:B------:R-:W-:Y:S01]  /*10e0*/  IMAD R47, R48, UR6, R47 ;  /* 0x00000006302f7c24 */ /* 0x000fe2000f8e022f */
[----:B------:R-:W-:Y:S04]  /*10f0*/  BSSY B0, `(.L_x_58) ;  /* 0x0000018000007945 */ /* 0x000fe80003800000 */
[----:B------:R-:W-:-:S13]  /*1100*/  ISETP.GE.AND P0, PT, R47, R14, PT ;  /* 0x0000000e2f00720c */ /* 0x000fda0003f06270 */
[----:B------:R-:W-:Y:S05]  /*1110*/  @P0 BRA `(.L_x_59) ;  /* 0x0000000000540947 */ /* 0x000fea0003800000 */
[----:B0---4-:R-:W-:-:S06]  /*1120*/  IMAD.WIDE R50, R47, 0x4, R26 ;  /* 0x000000042f327825 */ /* 0x011fcc00078e021a */
[----:B------:R-:W4:Y:S01]  /*1130*/  LDG.E R51, desc[UR4][R50.64] ;  /* 0x0000000432337981 */ /* 0x000f22000c1e1900 */
[----:B-1----:R-:W-:Y:S01]  /*1140*/  FMUL.FTZ R49, R2, 1 ;  /* 0x3f80000002317820 */ /* 0x002fe20000410000 */
[----:B--2---:R-:W-:-:S03]  /*1150*/  IMAD.WIDE R30, R47, 0x4, R22 ;  /* 0x000000042f1e7825 */ /* 0x004fc600078e0216 */
[----:B------:R-:W0:Y:S01]  /*1160*/  F2F.F64.F32 R32, R49 ;  /* 0x0000003100207310 */ /* 0x000e220000201800 */
[----:B---3--:R-:W-:Y:S01]  /*1170*/  IMAD.WIDE R2, R47, 0x4, R24 ;  /* 0x000000042f027825 */ /* 0x008fe200078e0218 */
[----:B0-----:R-:W-:Y:S01]  /*1180*/  DFMA R32, R28, R32, UR10 ;  /* 0x0000000a1c207e2b */ /* 0x001fe20008000020 */
[----:B----4-:R-:W-:-:S13]  /*1190*/  FSETP.GTU.FTZ.AND P0, PT, R51, RZ, PT ;  /* 0x000000ff3300720b */ /* 0x010fda0003f1c000 */
        /* <DEDUP_REMOVED lines=10> */
.L_x_60:
[----:B------:R-:W-:Y:S01]  /*1240*/  MOV R33, 0x3f800000 ;  /* 0x3f80000000217802 */ /* 0x000fe20000000f00 */
[----:B------:R0:W-:Y:S04]  /*1250*/  STG.E desc[UR4][R30.64], R51 ;  /* 0x000000331e007986 */ /* 0x0001e8000c101904 */
[----:B------:R0:W-:Y:S02]  /*1260*/  STG.E desc[UR4][R2.64], R33 ;  /* 0x0000002102007986 */ /* 0x0001e4000c101904 */
.L_x_59:
[----:B------:R-:W-:Y:S05]  /*1270*/  BSYNC B0 ;  /* 0x0000000000007941 */ /* 0x000fea0003800000 */
.L_x_58:
[----:B------:R-:W-:-:S05]  /*1280*/  IMAD R47, R48, UR6, R47 ;  /* 0x00000006302f7c24 */ /* 0x000fca000f8e022f */
[----:B------:R-:W-:-:S13]  /*1290*/  ISETP.GE.AND P0, PT, R47, R14, PT ;  /* 0x0000000e2f00720c */ /* 0x000fda0003f06270 */
[----:B------:R-:W-:Y:S05]  /*12a0*/  @P0 BRA `(.L_x_61) ;  /* 0x0000000000540947 */ /* 0x000fea0003800000 */
[----:B0---4-:R-:W-:-:S06]  /*12b0*/  IMAD.WIDE R50, R47, 0x4, R26 ;  /* 0x000000042f327825 */ /* 0x011fcc00078e021a */
[----:B------:R-:W4:Y:S01]  /*12c0*/  LDG.E R51, desc[UR4][R50.64] ;  /* 0x0000000432337981 */ /* 0x000f22000c1e1900 */
[----:B------:R-:W-:Y:S01]  /*12d0*/  FMUL.FTZ R0, R0, 1 ;  /* 0x3f80000000007820 */ /* 0x000fe20000410000 */
[----:B-12---:R-:W-:-:S03]  /*12e0*/  IMAD.WIDE R30, R47, 0x4, R22 ;  /* 0x000000042f1e7825 */ /* 0x006fc600078e0216 */
        /* <DEDUP_REMOVED lines=14> */
.L_x_62:
[----:B------:R-:W-:Y:S01]  /*13d0*/  MOV R33, 0x3f800000 ;  /* 0x3f80000000217802 */ /* 0x000fe20000000f00 */
[----:B------:R0:W-:Y:S04]  /*13e0*/  STG.E desc[UR4][R30.64], R51 ;  /* 0x000000331e007986 */ /* 0x0001e8000c101904 */
[----:B------:R0:W-:Y:S02]  /*13f0*/  STG.E desc[UR4][R2.64], R33 ;  /* 0x0000002102007986 */ /* 0x0001e4000c101904 */
.L_x_61:
[----:B------:R-:W-:Y:S01]  /*1400*/  IMAD R47, R48, UR6, R47 ;  /* 0x00000006302f7c24 */ /* 0x000fe2000f8e022f */
[----:B------:R-:W-:Y:S05]  /*1410*/  WARPSYNC.ALL ;  /* 0x0000000000007948 */ /* 0x000fea0003800000 */
[----:B------:R-:W-:Y:S01]  /*1420*/  BAR.SYNC.DEFER_BLOCKING 0x0 ;  /* 0x0000000000007b1d */ /* 0x000fe20000010000 */
[----:B------:R-:W-:-:S13]  /*1430*/  ISETP.GE.AND P0, PT, R47, R34, PT ;  /* 0x000000222f00720c */ /* 0x000fda0003f06270 */
[----:B------:R-:W-:Y:S05]  /*1440*/  @!P0 BRA `(.L_x_63) ;  /* 0xfffffff000e08947 */ /* 0x000fea000383ffff */
[----:B------:R-:W-:Y:S05]  /*1450*/  EXIT ;  /* 0x000000000000794d */ /* 0x000fea0003800000 */
.L_x_64:
        /* <DEDUP_REMOVED lines=10> */
.L_x_101:


//--------------------- .text._ZN2at6native28rrelu_with_noise_cuda_kernelIfLi2EZNS0_28_rrelu_with_noise_cuda_trainIfEEvRNS_6TensorERKS3_S4_RKN3c106ScalarESA_St8optionalINS_9GeneratorEEEUlP24curandStatePhilox4_32_10E_EEviNS_15PhiloxCudaStateEPT_PKSI_SJ_ddRKT1_ --------------------------
	.section	.text._ZN2at6native28rrelu_with_noise_cuda_kernelIfLi2EZNS0_28_rrelu_with_noise_cuda_trainIfEEvRNS_6TensorERKS3_S4_RKN3c106ScalarESA_St8optionalINS_9GeneratorEEEUlP24curandStatePhilox4_32_10E_EEviNS_15PhiloxCudaStateEPT_PKSI_SJ_ddRKT1_,"ax",@progbits
	.align	128
        .global         _ZN2at6native28rrelu_with_noise_cuda_kernelIfLi2EZNS0_28_rrelu_with_noise_cuda_trainIfEEvRNS_6TensorERKS3_S4_RKN3c106ScalarESA_St8optionalINS_9GeneratorEEEUlP24curandStatePhilox4_32_10E_EEviNS_15PhiloxCudaStateEPT_PKSI_SJ_ddRKT1_
        .type           _ZN2at6native28rrelu_with_noise_cuda_kernelIfLi2EZNS0_28_rrelu_with_noise_cuda_trainIfEEvRNS_6TensorERKS3_S4_RKN3c106ScalarESA_St8optionalINS_9GeneratorEEEUlP24curandStatePhilox4_32_10E_EEviNS_15PhiloxCudaStateEPT_PKSI_SJ_ddRKT1_,@function
        .size           _ZN2at6native28rrelu_with_noise_cuda_kernelIfLi2EZNS0_28_rrelu_with_noise_cuda_trainIfEEvRNS_6TensorERKS3_S4_RKN3c106ScalarESA_St8optionalINS_9GeneratorEEEUlP24curandStatePhilox4_32_10E_EEviNS_15PhiloxCudaStateEPT_PKSI_SJ_ddRKT1_,(.L_x_102 - _ZN2at6native28rrelu_with_noise_cuda_kernelIfLi2EZNS0_28_rrelu_with_noise_cuda_trainIfEEvRNS_6TensorERKS3_S4_RKN3c106ScalarESA_St8optionalINS_9GeneratorEEEUlP24curandStatePhilox4_32_10E_EEviNS_15PhiloxCudaStateEPT_PKSI_SJ_ddRKT1_)
        .other          _ZN2at6native28rrelu_with_noise_cuda_kernelIfLi2EZNS0_28_rrelu_with_noise_cuda_trainIfEEvRNS_6TensorERKS3_S4_RKN3c106ScalarESA_St8optionalINS_9GeneratorEEEUlP24curandStatePhilox4_32_10E_EEviNS_15PhiloxCudaStateEPT_PKSI_SJ_ddRKT1_,@"STO_CUDA_ENTRY STV_DEFAULT"
_ZN2at6native28rrelu_with_noise_cuda_kernelIfLi2EZNS0_28_rrelu_with_noise_cuda_trainIfEEvRNS_6TensorERKS3_S4_RKN3c106ScalarESA_St8optionalINS_9GeneratorEEEUlP24curandStatePhilox4_32_10E_EEviNS_15PhiloxCudaStateEPT_PKSI_SJ_ddRKT1_:
.text._ZN2at6native28rrelu_with_noise_cuda_kernelIfLi2EZNS0_28_rrelu_with_noise_cuda_trainIfEEvRNS_6TensorERKS3_S4_RKN3c106ScalarESA_St8optionalINS_9GeneratorEEEUlP24curandStatePhilox4_32_10E_EEviNS_15PhiloxCudaStateEPT_PKSI_SJ_ddRKT1_:
        /* <DEDUP_REMOVED lines=10> */
[----:B0-----:R-:W-:-:S07]  /*00a0*/  @P0 IMAD.MOV.U32 R2, RZ, RZ, R0 ;  /* 0x000000ffff020224 */ /* 0x001fce00078e0000 */
        /* <DEDUP_REMOVED lines=10> */
[----:B------:R-:W-:Y:S02]  /*0150*/  IABS R9, R10 ;  /* 0x0000000a00097213 */ /* 0x000fe40000000000 */
        /* <DEDUP_REMOVED lines=12> */
[----:B------:R-:W-:Y:S01]  /*0220*/  IABS R2, R17 ;  /* 0x0000001100027213 */ /* 0x000fe20000000000 */
[----:B------:R-:W-:-:S03]  /*0230*/  @P0 IMAD.X R31, RZ, RZ, R3, P1 ;  /* 0x000000ffff1f0224 */ /* 0x000fc600008e0603 */
[----:B------:R-:W-:Y:S01]  /*0240*/  IADD3 R3, RZ, -R2, RZ ;  /* 0x80000002ff037210 */ /* 0x000fe20007ffe0ff */
[----:B------:R-:W-:Y:S01]  /*0250*/  IMAD.HI.U32 R12, R5, R7, R4 ;  /* 0x00000007050c7227 */ /* 0x000fe200078e0004 */
[----:B----4-:R-:W-:Y:S02]  /*0260*/  IADD3 R43, R20, 0x3c6ef372, RZ ;  /* 0x3c6ef372142b7810 */ /* 0x010fe40007ffe0ff */
[--C-:B------:R-:W-:Y:S01]  /*0270*/  SHF.R.U64 R30, R0, 0x2, R31.reuse ;  /* 0x00000002001e7819 */ /* 0x100fe2000000121f */
[----:B------:R-:W-:Y:S01]  /*0280*/  IMAD.WIDE.U32 R4, R47, -0x326172a9, RZ ;  /* 0xcd9e8d572f047825 */ /* 0x000fe200078e00ff */
[----:B------:R-:W-:Y:S02]  /*0290*/  SHF.R.U32.HI R31, RZ, 0x2, R31 ;  /* 0x00000002ff1f7819 */ /* 0x000fe4000001161f */
[----:B------:R-:W-:Y:S01]  /*02a0*/  IADD3 R41, R21, 0x32370b8f, RZ ;  /* 0x32370b8f15297810 */ /* 0x000fe20007ffe0ff */
[----:B------:R-:W-:Y:S01]  /*02b0*/  IMAD.WIDE.U32 R6, R30, -0x2daee0ad, RZ ;  /* 0xd2511f531e067825 */ /* 0x000fe200078e00ff */
[----:B------:R-:W-:-:S02]  /*02c0*/  LOP3.LUT R2, R5, R31, R20, 0x96, !PT ;  /* 0x0000001f05027212 */ /* 0x000fc400078e9614 */
[----:B------:R-:W-:Y:S01]  /*02d0*/  MOV R5, R3 ;  /* 0x0000000300057202 */ /* 0x000fe20000000f00 */
[----:B------:R-:W-:Y:S01]  /*02e0*/  IMAD.HI.U32 R12, R12, R9, RZ ;  /* 0x000000090c0c7227 */ /* 0x000fe200078e00ff */
[C---:B------:R-:W-:Y:S02]  /*02f0*/  LOP3.LUT R14, R21.reuse, R7, R33, 0x96, !PT ;  /* 0x00000007150e7212 */ /* 0x040fe400078e9621 */
[----:B------:R-:W-:Y:S01]  /*0300*/  IADD3 R40, R20, -0x255992d5, RZ ;  /* 0xdaa66d2b14287810 */ /* 0x000fe20007ffe0ff */
[C---:B------:R-:W-:Y:S01]  /*0310*/  VIADD R45, R21.reuse, 0xbb67ae85 ;  /* 0xbb67ae85152d7836 */ /* 0x040fe20000000000 */
[----:B------:R-:W-:Y:S01]  /*0320*/  IADD3 R38, R21, -0x126145ec, RZ ;  /* 0xed9eba1415267810 */ /* 0x000fe20007ffe0ff */
[----:B------:R-:W-:Y:S01]  /*0330*/  IMAD.WIDE.U32 R2, R2, -0x2daee0ad, RZ ;  /* 0xd2511f5302027825 */ /* 0x000fe200078e00ff */
[----:B------:R-:W-:-:S03]  /*0340*/  IADD3 R36, R20, 0x1715609d, RZ ;  /* 0x1715609d14247810 */ /* 0x000fc60007ffe0ff */
        /* <DEDUP_REMOVED lines=13> */
[----:B------:R-:W-:Y:S01]  /*0420*/  IMAD.WIDE.U32 R2, R3, -0x2daee0ad, RZ ;  /* 0xd2511f5303027825 */ /* 0x000fe200078e00ff */
[----:B------:R-:W-:Y:S02]  /*0430*/  IADD3 R19, R20, -0x4ab325aa, RZ ;  /* 0xb54cda5614137810 */ /* 0x000fe40007ffe0ff */
[----:B------:R-:W-:Y:S01]  /*0440*/  ISETP.GE.U32.AND P0, PT, R9, R8, PT ;  /* 0x000000080900720c */ /* 0x000fe20003f06070 */
[----:B------:R-:W-:Y:S01]  /*0450*/  IMAD.WIDE.U32 R4, R4, -0x326172a9, RZ ;  /* 0xcd9e8d5704047825 */ /* 0x000fe200078e00ff */
[----:B------:R-:W-:Y:S02]  /*0460*/  LOP3.LUT R11, R3, R18, R41, 0x96, !PT ;  /* 0x00000012030b7212 */ /* 0x000fe400078e9629 */
[----:B------:R-:W-:Y:S01]  /*0470*/  LOP3.LUT R3, R10, R17, RZ, 0x3c, !PT ;  /* 0x000000110a037212 */ /* 0x000fe200078e3cff */
[----:B------:R-:W-:Y:S01]  /*0480*/  @!P2 VIADD R12, R12, 0x1 ;  /* 0x000000010c0ca836 */ /* 0x000fe20000000000 */
[----:B------:R-:W-:Y:S01]  /*0490*/  LOP3.LUT R14, R5, R6, R40, 0x96, !PT ;  /* 0x00000006050e7212 */ /* 0x000fe200078e9628 */
[----:B------:R-:W-:Y:S01]  /*04a0*/  IMAD.WIDE.U32 R10, R11, -0x326172a9, RZ ;  /* 0xcd9e8d570b0a7825 */ /* 0x000fe200078e00ff */
[----:B------:R-:W-:-:S02]  /*04b0*/  ISETP.GE.AND P1, PT, R3, RZ, PT ;  /* 0x000000ff0300720c */ /* 0x000fc40003f26270 */
[----:B------:R-:W-:Y:S01]  /*04c0*/  ISETP.NE.AND P2, PT, R17, RZ, PT ;  /* 0x000000ff1100720c */ /* 0x000fe20003f45270 */
[----:B------:R-:W-:Y:S01]  /*04d0*/  IMAD.WIDE.U32 R14, R14, -0x2daee0ad, RZ ;  /* 0xd2511f530e0e7825 */ /* 0x000fe200078e00ff */
[----:B------:R-:W-:Y:S02]  /*04e0*/  LOP3.LUT R6, R11, R4, R39, 0x96, !PT ;  /* 0x000000040b067212 */ /* 0x000fe400078e9627 */
        /* <DEDUP_REMOVED lines=42> */
[----:B------:R-:W-:Y:S01]  /*0790*/  IMAD.MOV.U32 R7, RZ, RZ, R31 ;  /* 0x000000ffff077224 */ /* 0x000fe200078e001f */
[----:B------:R-:W-:Y:S01]  /*07a0*/  LOP3.LUT R5, R5, R2, R10, 0x96, !PT ;  /* 0x0000000205057212 */ /* 0x000fe200078e960a */
[----:B------:R-:W-:Y:S01]  /*07b0*/  IMAD R4, R32, -0x326172a9, RZ ;  /* 0xcd9e8d5720047824 */ /* 0x000fe200078e02ff */
[----:B------:R-:W-:Y:S02]  /*07c0*/  LOP3.LUT R2, R0, 0x3, RZ, 0xc0, !PT ;  /* 0x0000000300027812 */ /* 0x000fe400078ec0ff */
[----:B------:R-:W-:Y:S02]  /*07d0*/  MOV R0, R47 ;  /* 0x0000002f00007202 */ /* 0x000fe40000000f00 */
[----:B------:R-:W3:Y:S01]  /*07e0*/  LDC.64 R24, c[0x0][0x240] ;  /* 0x00009000ff187b82 */ /* 0x000ee20000000a00 */
[----:B0-----:R-:W-:-:S07]  /*07f0*/  DADD R28, -R28, UR8 ;  /* 0x000000081c1c7e29 */ /* 0x001fce0008000100 */
[----:B------:R-:W0:Y:S04]  /*0800*/  LDC.64 R26, c[0x0][0x238] ;  /* 0x00008e00ff1a7b82 */ /* 0x000e280000000a00 */
.L_x_73:
        /* <DEDUP_REMOVED lines=13> */
.L_x_66:
[----:B------:R-:W-:Y:S05]  /*08e0*/  BSYNC B0 ;  /* 0x0000000000007941 */ /* 0x000fea0003800000 */
.L_x_65:
        /* <DEDUP_REMOVED lines=40> */
[----:B------:R-:W-:Y:S02]  /*0b70*/  MOV R31, R5 ;  /* 0x00000005001f7202 */ /* 0x000fe40000000f00 */
[----:B------:R-:W-:Y:S01]  /*0b80*/  MOV R51, R33 ;  /* 0x0000002100337202 */ /* 0x000fe20000000f00 */
[----:B------:R-:W-:Y:S01]  /*0b90*/  IMAD.MOV.U32 R49, RZ, RZ, R3 ;  /* 0x000000ffff317224 */ /* 0x000fe200078e0003 */
[----:B------:R-:W-:Y:S01]  /*0ba0*/  LOP3.LUT R5, R35, R30, R10, 0x96, !PT ;  /* 0x0000001e23057212 */ /* 0x000fe200078e960a */
[----:B------:R-:W-:Y:S01]  /*0bb0*/  IMAD.HI.U32 R3, R6, -0x2daee0ad, RZ ;  /* 0xd2511f5306037827 */ /* 0x000fe200078e00ff */
[----:B------:R-:W-:-:S03]  /*0bc0*/  MOV R30, R4 ;  /* 0x00000004001e7202 */ /* 0x000fc60000000f00 */
[----:B------:R-:W-:Y:S01]  /*0bd0*/  IMAD.MOV.U32 R4, RZ, RZ, R34 ;  /* 0x000000ffff047224 */ /* 0x000fe200078e0022 */
[----:B------:R-:W-:Y:S01]  /*0be0*/  LOP3.LUT R3, R3, R32, R12, 0x96, !PT ;  /* 0x0000002003037212 */ /* 0x000fe200078e960c */
        /* <DEDUP_REMOVED lines=17> */
.L_x_68:
[----:B------:R-:W-:Y:S01]  /*0d00*/  MOV R53, R49 ;  /* 0x0000003100357202 */ /* 0x000fe20000000f00 */
[----:B------:R-:W-:Y:S01]  /*0d10*/  IMAD.MOV.U32 R48, RZ, RZ, R33 ;  /* 0x000000ffff307224 */ /* 0x000fe200078e0021 */
[----:B------:R-:W-:Y:S01]  /*0d20*/  MOV R51, R5 ;  /* 0x0000000500337202 */ /* 0x000fe20000000f00 */
[----:B------:R-:W-:-:S07]  /*0d30*/  IMAD.MOV.U32 R32, RZ, RZ, R4 ;  /* 0x000000ffff207224 */ /* 0x000fce00078e0004 */
.L_x_67:
        /* <DEDUP_REMOVED lines=9> */
[----:B0-----:R-:W-:-:S05]  /*0dd0*/  IMAD.WIDE R34, R47, 0x4, R26 ;  /* 0x000000042f227825 */ /* 0x001fca00078e021a */
[----:B------:R0:W4:Y:S01]  /*0de0*/  LDG.E R49, desc[UR4][R34.64] ;  /* 0x0000000422317981 */ /* 0x000122000c1e1900 */
[----:B------:R-:W-:-:S03]  /*0df0*/  IMAD.WIDE.U32 R50, R48, 0x200000, RZ ;  /* 0x0020000030327825 */ /* 0x000fc600078e00ff */
[----:B------:R-:W-:-:S04]  /*0e00*/  LOP3.LUT R50, R50, R53, RZ, 0x3c, !PT ;  /* 0x0000003532327212 */ /* 0x000fc800078e3cff */
[----:B------:R-:W1:Y:S02]  /*0e10*/  I2F.F64.U64 R52, R50 ;  /* 0x0000003200347312 */ /* 0x000e640000301800 */
[----:B-1----:R-:W-:Y:S01]  /*0e20*/  DFMA R52, R52, R32, 5.5511151231257827021e-17 ;  /* 0x3c9000003434742b */ /* 0x002fe20000000020 */
[----:B------:R-:W-:Y:S01]  /*0e30*/  MOV R32, 0xf0000000 ;  /* 0xf000000000207802 */ /* 0x000fe20000000f00 */
[----:B------:R-:W-:-:S04]  /*0e40*/  IMAD.MOV.U32 R33, RZ, RZ, 0x380fffff ;  /* 0x380fffffff217424 */ /* 0x000fc800078e00ff */
[----:B------:R-:W1:Y:S02]  /*0e50*/  F2F.F32.F64 R48, R52 ;  /* 0x0000003400307310 */ /* 0x000e640000301000 */
[----:B------:R-:W-:-:S14]  /*0e60*/  DSETP.GEU.AND P0, PT, |R52|, R32, PT ;  /* 0x000000203400722a */ /* 0x000fdc0003f0e200 */
[----:B-1----:R-:W-:-:S04]  /*0e70*/  @!P0 FMUL R48, R48, 1.175494350822287508e-38 ;  /* 0x0080000030308820 */ /* 0x002fc80000400000 */
[----:B------:R-:W-:-:S04]  /*0e80*/  FMUL.FTZ R48, R48, 1 ;  /* 0x3f80000030307820 */ /* 0x000fc80000410000 */
[----:B0-----:R-:W0:Y:S02]  /*0e90*/  F2F.F64.F32 R34, R48 ;  /* 0x0000003000227310 */ /* 0x001e240000201800 */
[----:B0-----:R-:W-:Y:S01]  /*0ea0*/  DFMA R34, R28, R34, UR10 ;  /* 0x0000000a1c227e2b */ /* 0x001fe20008000022 */
[----:B----4-:R-:W-:-:S13]  /*0eb0*/  FSETP.GTU.FTZ.AND P0, PT, R49, RZ, PT ;  /* 0x000000ff3100720b */ /* 0x010fda0003f1c000 */
[----:B------:R-:W-:Y:S05]  /*0ec0*/  @P0 BRA `(.L_x_71) ;  /* 0x0000000000240947 */ /* 0x000fea0003800000 */
[----:B------:R-:W0:Y:S01]  /*0ed0*/  F2F.F32.F64 R50, R34 ;  /* 0x0000002200327310 */ /* 0x000e220000301000 */
[----:B------:R-:W-:Y:S01]  /*0ee0*/  DSETP.GEU.AND P0, PT, |R34|, R32, PT ;  /* 0x000000202200722a */ /* 0x000fe20003f0e200 */
[----:B--2---:R-:W-:-:S13]  /*0ef0*/  IMAD.WIDE R32, R47, 0x4, R22 ;  /* 0x000000042f207825 */ /* 0x004fda00078e0216 */
[----:B0-----:R-:W-:-:S04]  /*0f00*/  @!P0 FMUL R50, R50, 1.175494350822287508e-38 ;  /* 0x0080000032328820 */ /* 0x001fc80000400000 */
[----:B------:R-:W-:Y:S01]  /*0f10*/  FMUL.FTZ R51, R49, R50 ;  /* 0x0000003231337220 */ /* 0x000fe20000410000 */
[----:B---3--:R-:W-:-:S04]  /*0f20*/  IMAD.WIDE R48, R47, 0x4, R24 ;  /* 0x000000042f307825 */ /* 0x008fc800078e0218 */
[----:B------:R1:W-:Y:S04]  /*0f30*/  STG.E desc[UR4][R32.64], R51 ;  /* 0x0000003320007986 */ /* 0x0003e8000c101904 */
[----:B------:R1:W-:Y:S01]  /*0f40*/  STG.E desc[UR4][R48.64], R50 ;  /* 0x0000003230007986 */ /* 0x0003e2000c101904 */
[----:B------:R-:W-:Y:S05]  /*0f50*/  BRA `(.L_x_70) ;  /* 0x0000000000147947 */ /* 0x000fea0003800000 */
.L_x_71:
[----:B--2---:R-:W-:Y:S01]  /*0f60*/  IMAD.WIDE R32, R47, 0x4, R22 ;  /* 0x000000042f207825 */ /* 0x004fe200078e0216 */
[----:B------:R-:W-:-:S03]  /*0f70*/  MOV R51, 0x3f800000 ;  /* 0x3f80000000337802 */ /* 0x000fc60000000f00 */
[----:B---3--:R-:W-:Y:S01]  /*0f80*/  IMAD.WIDE R34, R47, 0x4, R24 ;  /* 0x000000042f227825 */ /* 0x008fe200078e0218 */
[----:B------:R4:W-:Y:S04]  /*0f90*/  STG.E desc[UR4][R32.64], R49 ;  /* 0x0000003120007986 */ /* 0x0009e8000c101904 */
[----:B------:R4:W-:Y:S02]  /*0fa0*/  STG.E desc[UR4][R34.64], R51 ;  /* 0x0000003322007986 */ /* 0x0009e4000c101904 */
.L_x_70:
[----:B------:R-:W-:Y:S05]  /*0fb0*/  BSYNC B0 ;  /* 0x0000000000007941 */ /* 0x000fea0003800000 */
.L_x_69:
[----:B------:R-:W-:-:S05]  /*0fc0*/  IMAD R47, R46, UR6, R47 ;  /* 0x000000062e2f7c24 */ /* 0x000fca000f8e022f */
[----:B------:R-:W-:-:S13]  /*0fd0*/  ISETP.GE.AND P0, PT, R47, R11, PT ;  /* 0x0000000b2f00720c */ /* 0x000fda0003f06270 */
[----:B------:R-:W-:Y:S05]  /*0fe0*/  @P0 BRA `(.L_x_72) ;  /* 0x0000000000600947 */ /* 0x000fea0003800000 */
[----:B01--4-:R-:W-:-:S05]  /*0ff0*/  IMAD.WIDE R32, R47, 0x4, R26 ;  /* 0x000000042f207825 */ /* 0x013fca00078e021a */
[----:B------:R2:W4:Y:S01]  /*1000*/  LDG.E R49, desc[UR4][R32.64] ;  /* 0x0000000420317981 */ /* 0x000522000c1e1900 */
[----:B------:R-:W-:Y:S01]  /*1010*/  UMOV UR8, 0xf0000000 ;  /* 0xf000000000087882 */ /* 0x000fe20000000000 */
[----:B------:R-:W-:Y:S01]  /*1020*/  UMOV UR9, 0x380fffff ;  /* 0x380fffff00097882 */ /* 0x000fe20000000000 */
[----:B------:R3:W0:Y:S01]  /*1030*/  F2F.F32.F64 R34, R30 ;  /* 0x0000001e00227310 */ /* 0x0006220000301000 */
[----:B------:R-:W-:Y:S01]  /*1040*/  DSETP.GEU.AND P0, PT, |R30|, UR8, PT ;  /* 0x000000081e007e2a */ /* 0x000fe2000bf0e200 */
[----:B--2---:R-:W-:-:S04]  /*1050*/  IMAD.WIDE R32, R47, 0x4, R22 ;  /* 0x000000042f207825 */ /* 0x004fc800078e0216 */
[----:B---3--:R-:W-:-:S09]  /*1060*/  IMAD.WIDE R30, R47, 0x4, R24 ;  /* 0x000000042f1e7825 */ /* 0x008fd200078e0218 */
[----:B0-----:R-:W-:Y:S01]  /*1070*/  @!P0 FMUL R34, R34, 1.175494350822287508e-38 ;  /* 0x0080000022228820 */ /* 0x001fe20000400000 */
[----:B------:R-:W-:-:S03]  /*1080*/  PLOP3.LUT P0, PT, PT, PT, PT, 0x80, 0x0 ;  /* 0x000000000000781c */ /* 0x000fc60003f0f070 */
[----:B------:R-:W-:-:S04]  /*1090*/  FMUL.FTZ R48, R34, 1 ;  /* 0x3f80000022307820 */ /* 0x000fc80000410000 */
[----:B------:R-:W0:Y:S02]  /*10a0*/  F2F.F64.F32 R34, R48 ;  /* 0x0000003000227310 */ /* 0x000e240000201800 */
[----:B0-----:R-:W-:Y:S01]  /*10b0*/  DFMA R34, R28, R34, UR10 ;  /* 0x0000000a1c227e2b */ /* 0x001fe20008000022 */
[----:B----4-:R-:W-:-:S13]  /*10c0*/  FSETP.GTU.FTZ.AND P1, PT, R49, RZ, PT ;  /* 0x000000ff3100720b */ /* 0x010fda0003f3c000 */
[----:B------:R-:W-:Y:S01]  /*10d0*/  @!P1 DSETP.GEU.AND P2, PT, |R34|, UR8, PT ;  /* 0x0000000822009e2a */ /* 0x000fe2000bf4e200 */
[----:B------:R-:W0:Y:S01]  /*10e0*/  @!P1 F2F.F32.F64 R50, R34 ;  /* 0x0000002200329310 */ /* 0x000e220000301000 */
[----:B------:R-:W-:-:S04]  /*10f0*/  @P1 MOV R53, 0x3f800000 ;  /* 0x3f80000000351802 */ /* 0x000fc80000000f00 */
[----:B------:R-:W-:-:S13]  /*1100*/  @!P1 PLOP3.LUT P0, PT, P2, PT, PT, 0x80, 0x0 ;  /* 0x000000000000981c */ /* 0x000fda000170f070 */
[----:B0-----:R-:W-:-:S04]  /*1110*/  @!P0 FMUL R50, R50, 1.175494350822287508e-38 ;  /* 0x0080000032328820 */ /* 0x001fc80000400000 */
[----:B------:R-:W-:-:S05]  /*1120*/  @!P1 FMUL.FTZ R51, R49, R50 ;  /* 0x0000003231339220 */ /* 0x000fca0000410000 */
[----:B------:R0:W-:Y:S04]  /*1130*/  @!P1 STG.E desc[UR4][R32.64], R51 ;  /* 0x0000003320009986 */ /* 0x0001e8000c101904 */
[----:B------:R0:W-:Y:S04]  /*1140*/  @!P1 STG.E desc[UR4][R30.64], R50 ;  /* 0x000000321e009986 */ /* 0x0001e8000c101904 */
[----:B------:R0:W-:Y:S04]  /*1150*/  @P1 STG.E desc[UR4][R32.64], R49 ;  /* 0x0000003120001986 */ /* 0x0001e8000c101904 */
[----:B------:R0:W-:Y:S02]  /*1160*/  @P1 STG.E desc[UR4][R30.64], R53 ;  /* 0x000000351e001986 */ /* 0x0001e4000c101904 */
.L_x_72:
[----:B------:R-:W-:Y:S01]  /*1170*/  IMAD R47, R46, UR6, R47 ;  /* 0x000000062e2f7c24 */ /* 0x000fe2000f8e022f */
[----:B------:R-:W-:Y:S05]  /*1180*/  WARPSYNC.ALL ;  /* 0x0000000000007948 */ /* 0x000fea0003800000 */
[----:B------:R-:W-:Y:S01]  /*1190*/  BAR.SYNC.DEFER_BLOCKING 0x0 ;  /* 0x0000000000007b1d */ /* 0x000fe20000010000 */
[----:B------:R-:W-:-:S13]  /*11a0*/  ISETP.GE.AND P0, PT, R47, R17, PT ;  /* 0x000000112f00720c */ /* 0x000fda0003f06270 */
[----:B------:R-:W-:Y:S05]  /*11b0*/  @!P0 BRA `(.L_x_73) ;  /* 0xfffffff400948947 */ /* 0x000fea000383ffff */
[----:B------:R-:W-:Y:S05]  /*11c0*/  EXIT ;  /* 0x000000000000794d */ /* 0x000fea0003800000 */
.L_x_74:
        /* <DEDUP_REMOVED lines=11> */
.L_x_102:


//--------------------- .text._ZN2at6native28rrelu_with_noise_cuda_kernelIdLi4EZNS0_28_rrelu_with_noise_cuda_trainIdEEvRNS_6TensorERKS3_S4_RKN3c106ScalarESA_St8optionalINS_9GeneratorEEEUlP24curandStatePhilox4_32_10E0_EEviNS_15PhiloxCudaStateEPT_PKSI_SJ_ddRKT1_ --------------------------
	.section	.text._ZN2at6native28rrelu_with_noise_cuda_kernelIdLi4EZNS0_28_rrelu_with_noise_cuda_trainIdEEvRNS_6TensorERKS3_S4_RKN3c106ScalarESA_St8optionalINS_9GeneratorEEEUlP24curandStatePhilox4_32_10E0_EEviNS_15PhiloxCudaStateEPT_PKSI_SJ_ddRKT1_,"ax",@progbits
	.align	128
        .global         _ZN2at6native28rrelu_with_noise_cuda_kernelIdLi4EZNS0_28_rrelu_with_noise_cuda_trainIdEEvRNS_6TensorERKS3_S4_RKN3c106ScalarESA_St8optionalINS_9GeneratorEEEUlP24curandStatePhilox4_32_10E0_EEviNS_15PhiloxCudaStateEPT_PKSI_SJ_ddRKT1_
        .type           _ZN2at6native28rrelu_with_noise_cuda_kernelIdLi4EZNS0_28_rrelu_with_noise_cuda_trainIdEEvRNS_6TensorERKS3_S4_RKN3c106ScalarESA_St8optionalINS_9GeneratorEEEUlP24curandStatePhilox4_32_10E0_EEviNS_15PhiloxCudaStateEPT_PKSI_SJ_ddRKT1_,@function
        .size           _ZN2at6native28rrelu_with_noise_cuda_kernelIdLi4EZNS0_28_rrelu_with_noise_cuda_trainIdEEvRNS_6TensorERKS3_S4_RKN3c106ScalarESA_St8optionalINS_9GeneratorEEEUlP24curandStatePhilox4_32_10E0_EEviNS_15PhiloxCudaStateEPT_PKSI_SJ_ddRKT1_,(.L_x_103 - _ZN2at6native28rrelu_with_noise_cuda_kernelIdLi4EZNS0_28_rrelu_with_noise_cuda_trainIdEEvRNS_6TensorERKS3_S4_RKN3c106ScalarESA_St8optionalINS_9GeneratorEEEUlP24curandStatePhilox4_32_10E0_EEviNS_15PhiloxCudaStateEPT_PKSI_SJ_ddRKT1_)
        .other          _ZN2at6native28rrelu_with_noise_cuda_kernelIdLi4EZNS0_28_rrelu_with_noise_cuda_trainIdEEvRNS_6TensorERKS3_S4_RKN3c106ScalarESA_St8optionalINS_9GeneratorEEEUlP24curandStatePhilox4_32_10E0_EEviNS_15PhiloxCudaStateEPT_PKSI_SJ_ddRKT1_,@"STO_CUDA_ENTRY STV_DEFAULT"
_ZN2at6native28rrelu_with_noise_cuda_kernelIdLi4EZNS0_28_rrelu_with_noise_cuda_trainIdEEvRNS_6TensorERKS3_S4_RKN3c106ScalarESA_St8optionalINS_9GeneratorEEEUlP24curandStatePhilox4_32_10E0_EEviNS_15PhiloxCudaStateEPT_PKSI_SJ_ddRKT1_:
.text._ZN2at6native28rrelu_with_noise_cuda_kernelIdLi4EZNS0_28_rrelu_with_noise_cuda_trainIdEEvRNS_6TensorERKS3_S4_RKN3c106ScalarESA_St8optionalINS_9GeneratorEEEUlP24curandStatePhilox4_32_10E0_EEviNS_15PhiloxCudaStateEPT_PKSI_SJ_ddRKT1_:
[----:B------:R-:W-:Y:S08]  /*0000*/  LDC R1, c[0x0][0x28] ;  /* 0x00000a00ff017b82 */ /* 0x000ff00000000800 */
[----:B------:R-:W0:Y:S01]  /*0010*/  LDC R47, c[0x0][0x224] ;  /* 0x00008900ff2f7b82 */ /* 0x000e220000000800 */
[----:B------:R-:W-:Y:S02]  /*0020*/  ULDC.U8 UR4, c[0x0][0x22c] ;  /* 0x00008b0000047ab9 */ /* 0x000fe40000000000 */
[----:B------:R-:W-:Y:S01]  /*0030*/  ISETP.NE.AND P0, PT, RZ, UR4, PT ;  /* 0x00000004ff007c0c */ /* 0x000fe2000bf05270 */
[----:B------:R-:W-:-:S04]  /*0040*/  ULDC.64 UR4, c[0x0][0x208] ;  /* 0x0000820000047ab9 */ /* 0x000fc80000000a00 */
[----:B------:R-:W1:Y:S01]  /*0050*/  LDC R36, c[0x0][0x220] ;  /* 0x00008800ff247b82 */ /* 0x000e620000000800 */
[----:B------:R-:W-:Y:S01]  /*0060*/  ULDC.64 UR6, c[0x0][0x218] ;  /* 0x0000860000067ab9 */ /* 0x000fe20000000a00 */
[----:B------:R-:W2:Y:S06]  /*0070*/  S2R R10, SR_TID.X ;  /* 0x00000000000a7919 */ /* 0x000eac0000002100 */
[----:B------:R-:W3:Y:S01]  /*0080*/  @P0 LDC R7, c[0x0][0x228] ;  /* 0x00008a00ff070b82 */ /* 0x000ee20000000800 */
[----:B0-----:R-:W-:-:S07]  /*0090*/  @P0 MOV R37, R47 ;  /* 0x0000002f00250202 */ /* 0x001fce0000000f00 */
[----:B------:R-:W0:Y:S01]  /*00a0*/  LDC R9, c[0x0][0x210] ;  /* 0x00008400ff097b82 */ /* 0x000e220000000800 */
[----:B-1----:R1:W3:Y:S01]  /*00b0*/  @P0 LDG.E.64 R2, desc[UR4][R36.64] ;  /* 0x0000000424020981 */ /* 0x0022e2000c1e1b00 */
[----:B------:R-:W-:Y:S01]  /*00c0*/  IMAD.U32 R22, RZ, RZ, UR6 ;  /* 0x00000006ff167e24 */ /* 0x000fe2000f8e00ff */
[----:B------:R-:W-:-:S06]  /*00d0*/  MOV R23, UR7 ;  /* 0x0000000700177c02 */ /* 0x000fcc0008000f00 */
[----:B------:R-:W4:Y:S01]  /*00e0*/  @P0 LDG.E.64 R22, desc[UR4][R22.64] ;  /* 0x0000000416160981 */ /* 0x000f22000c1e1b00 */
[----:B------:R-:W-:Y:S01]  /*00f0*/  ULDC UR6, c[0x0][0x0] ;  /* 0x0000000000067ab9 */ /* 0x000fe20000000800 */
[----:B------:R-:W5:Y:S01]  /*0100*/  LDC R0, c[0x0][0xc] ;  /* 0x00000300ff007b82 */ /* 0x000f620000000800 */
[----:B-1----:R-:W2:Y:S01]  /*0110*/  S2R R37, SR_CTAID.X ;  /* 0x0000000000257919 */ /* 0x002ea20000002500 */
[----:B0-----:R-:W-:-:S05]  /*0120*/  VIADD R9, R9, 0xffffffff ;  /* 0xffffffff09097836 */ /* 0x001fca0000000000 */
[----:B------:R-:W-:Y:S01]  /*0130*/  IABS R16, R9 ;  /* 0x0000000900107213 */ /* 0x000fe20000000000 */
[----:B-----5:R-:W-:-:S04]  /*0140*/  IMAD R14, R0, UR6, RZ ;  /* 0x00000006000e7c24 */ /* 0x020fc8000f8e02ff */
[----:B------:R-:W-:-:S05]  /*0150*/  IMAD.SHL.U32 R14, R14, 0x4, RZ ;  /* 0x000000040e0e7824 */ /* 0x000fca00078e00ff */
[----:B------:R-:W-:Y:S01]  /*0160*/  IABS R8, R14 ;  /* 0x0000000e00087213 */ /* 0x000fe20000000000 */
[----:B--2---:R-:W-:-:S03]  /*0170*/  IMAD R37, R37, UR6, R10 ;  /* 0x0000000625257c24 */ /* 0x004fc6000f8e020a */
[----:B------:R-:W0:Y:S02]  /*0180*/  I2F.RP R6, R8 ;  /* 0x0000000800067306 */ /* 0x000e240000209400 */
[----:B------:R-:W-:-:S06]  /*0190*/  SHF.R.S32.HI R45, RZ, 0x1f, R37 ;  /* 0x0000001fff2d7819 */ /* 0x000fcc0000011425 */
[----:B0-----:R-:W0:Y:S02]  /*01a0*/  MUFU.RCP R6, R6 ;  /* 0x0000000600067308 */ /* 0x001e240000001000 */
[----:B0-----:R-:W-:-:S06]  /*01b0*/  IADD3 R4, R6, 0xffffffe, RZ ;  /* 0x0ffffffe06047810 */ /* 0x001fcc0007ffe0ff */
[----:B------:R0:W1:Y:S02]  /*01c0*/  F2I.FTZ.U32.TRUNC.NTZ R5, R4 ;  /* 0x0000000400057305 */ /* 0x000064000021f000 */
[----:B0-----:R-:W-:Y:S01]  /*01d0*/  HFMA2.MMA R4, -RZ, RZ, 0, 0 ;  /* 0x00000000ff047435 */ /* 0x001fe200000001ff */
[----:B-1----:R-:W-:Y:S01]  /*01e0*/  IMAD.MOV R11, RZ, RZ, -R5 ;  /* 0x000000ffff0b7224 */ /* 0x002fe200078e0a05 */
[----:B---3--:R-:W-:-:S03]  /*01f0*/  @P0 IADD3 R36, P1, R2, R7, RZ ;  /* 0x0000000702240210 */ /* 0x008fc60007f3e0ff */
[----:B------:R-:W-:Y:S01]  /*0200*/  IMAD R7, R11, R8, RZ ;  /* 0x000000080b077224 */ /* 0x000fe200078e02ff */
[----:B------:R-:W-:Y:S02]  /*0210*/  IABS R2, R14 ;  /* 0x0000000e00027213 */ /* 0x000fe40000000000 */
[----:B------:R-:W-:Y:S02]  /*0220*/  @P0 IADD3.X R47, RZ, R3, RZ, P1, !PT ;  /* 0x00000003ff2f0210 */ /* 0x000fe40000ffe4ff */
[----:B------:R-:W-:Y:S02]  /*0230*/  IMAD.HI.U32 R3, R5, R7, R4 ;  /* 0x0000000705037227 */ /* 0x000fe400078e0004 */
[--C-:B------:R-:W-:Y:S02]  /*0240*/  SHF.R.U64 R44, R36, 0x2, R47.reuse ;  /* 0x00000002242c7819 */ /* 0x100fe4000000122f */
[----:B------:R-:W-:Y:S01]  /*0250*/  IMAD.WIDE.U32 R6, R37, -0x326172a9, RZ ;  /* 0xcd9e8d5725067825 */ /* 0x000fe200078e00ff */
[----:B------:R-:W-:-:S03]  /*0260*/  SHF.R.U32.HI R47, RZ, 0x2, R47 ;  /* 0x00000002ff2f7819 */ /* 0x000fc6000001162f */
[----:B------:R-:W-:Y:S01]  /*0270*/  IMAD.WIDE.U32 R4, R44, -0x2daee0ad, RZ ;  /* 0xd2511f532c047825 */ /* 0x000fe200078e00ff */
[----:B----4-:R-:W-:Y:S02]  /*0280*/  LOP3.LUT R10, R7, R47, R22, 0x96, !PT ;  /* 0x0000002f070a7212 */ /* 0x010fe400078e9616 */
[----:B------:R-:W-:Y:S01]  /*0290*/  IADD3 R7, R22, -0x255992d5, RZ ;  /* 0xdaa66d2b16077810 */ /* 0x000fe20007ffe0ff */
[----:B------:R-:W-:Y:S01]  /*02a0*/  IMAD.MOV R25, RZ, RZ, -R2 ;  /* 0x000000ffff197224 */ /* 0x000fe200078e0a02 */
[----:B------:R-:W-:Y:S01]  /*02b0*/  LOP3.LUT R12, R23, R5, R45, 0x96, !PT ;  /* 0x00000005170c7212 */ /* 0x000fe200078e962d */
[----:B------:R-:W-:Y:S01]  /*02c0*/  IMAD.HI.U32 R15, R3, R16, RZ ;  /* 0x00000010030f7227 */ /* 0x000fe200078e00ff */
[----:B------:R-:W-:-:S03]  /*02d0*/  IADD3 R2, R23, -0x4498517b, RZ ;  /* 0xbb67ae8517027810 */ /* 0x000fc60007ffe0ff */
[----:B------:R-:W-:-:S04]  /*02e0*/  IMAD.WIDE.U32 R10, R10, -0x2daee0ad, RZ ;  /* 0xd2511f530a0a7825 */ /* 0x000fc800078e00ff */
[----:B------:R-:W-:Y:S01]  /*02f0*/  IMAD R25, R15, R25, R16 ;  /* 0x000000190f197224 */ /* 0x000fe200078e0210 */
[----:B------:R-:W-:Y:S01]  /*0300*/  LOP3.LUT R18, R11, R4, R2, 0x96, !PT ;  /* 0x000000040b127212 */ /* 0x000fe200078e9602 */
[----:B------:R-:W-:Y:S01]  /*0310*/  IMAD.WIDE.U32 R12, R12, -0x326172a9, RZ ;  /* 0xcd9e8d570c0c7825 */ /* 0x000fe200078e00ff */
[----:B------:R-:W-:Y:S02]  /*0320*/  IADD3 R4, R22, 0x3c6ef372, RZ ;  /* 0x3c6ef37216047810 */ /* 0x000fe40007ffe0ff */
[----:B------:R-:W-:Y:S01]  /*0330*/  ISETP.GT.U32.AND P1, PT, R8, R25, PT ;  /* 0x000000190800720c */ /* 0x000fe20003f24070 */
[----:B------:R-:W-:Y:S02]  /*0340*/  VIADD R3, R22, 0x9e3779b9 ;  /* 0x9e3779b916037836 */ /* 0x000fe40000000000 */
[----:B------:R-:W-:-:S03]  /*0350*/  IMAD.WIDE.U32 R18, R18, -0x326172a9, RZ ;  /* 0xcd9e8d5712127825 */ /* 0x000fc600078e00ff */
[----:B------:R-:W-:Y:S01]  /*0360*/  LOP3.LUT R16, R13, R3, R6, 0x96, !PT ;  /* 0x000000030d107212 */ /* 0x000fe200078e9606 */
[----:B------:R-:W-:Y:S01]  /*0370*/  VIADD R5, R23, 0x76cf5d0a ;  /* 0x76cf5d0a17057836 */ /* 0x000fe20000000000 */
[----:B------:R-:W-:Y:S02]  /*0380*/  LOP3.LUT R11, R19, R12, R4, 0x96, !PT ;  /* 0x0000000c130b7212 */ /* 0x000fe400078e9604 */
[----:B------:R-:W-:Y:S01]  /*0390*/  IADD3 R6, R23, 0x32370b8f, RZ ;  /* 0x32370b8f17067810 */ /* 0x000fe20007ffe0ff */
        /* <DEDUP_REMOVED lines=10> */
[----:B------:R-:W-:Y:S01]  /*0440*/  VIADD R8, R22, 0x78dde6e4 ;  /* 0x78dde6e416087836 */ /* 0x000fe20000000000 */
[----:B------:R-:W-:Y:S01]  /*0450*/  ISETP.GE.AND P2, PT, R11, RZ, PT ;  /* 0x000000ff0b00720c */ /* 0x000fe20003f46270 */
[----:B------:R-:W-:Y:S01]  /*0460*/  IMAD.WIDE.U32 R12, R12, -0x326172a9, RZ ;  /* 0xcd9e8d570c0c7825 */ /* 0x000fe200078e00ff */
[----:B------:R-:W-:-:S02]  /*0470*/  ISETP.NE.AND P1, PT, R14, RZ, PT ;  /* 0x000000ff0e00720c */ /* 0x000fc40003f25270 */
[----:B------:R-:W-:Y:S01]  /*0480*/  IADD3 R9, R23, -0x126145ec, RZ ;  /* 0xed9eba1417097810 */ /* 0x000fe20007ffe0ff */
[----:B------:R-:W-:Y:S01]  /*0490*/  IMAD.WIDE.U32 R18, R18, -0x2daee0ad, RZ ;  /* 0xd2511f5312127825 */ /* 0x000fe200078e00ff */
[----:B------:R-:W-:Y:S02]  /*04a0*/  LOP3.LUT R16, R13, R20, R8, 0x96, !PT ;  /* 0x000000140d107212 */ /* 0x000fe400078e9608 */
[----:B------:R-:W-:Y:S01]  /*04b0*/  @P0 IADD3 R15, R15, 0x1, RZ ;  /* 0x000000010f0f0810 */ /* 0x000fe20007ffe0ff */
[----:B------:R-:W-:Y:S01]  /*04c0*/  VIADD R13, R23, 0x646e171e ;  /* 0x646e171e170d7836 */ /* 0x000fe20000000000 */
[----:B------:R-:W-:Y:S01]  /*04d0*/  LOP3.LUT R20, R19, R10, R9, 0x96, !PT ;  /* 0x0000000a13147212 */ /* 0x000fe200078e9609 */
[----:B------:R-:W-:Y:S01]  /*04e0*/  VIADD R10, R23, 0xa9066899 ;  /* 0xa9066899170a7836 */ /* 0x000fe20000000000 */
[----:B------:R-:W-:Y:S01]  /*04f0*/  IADD3 R11, R22, 0x1715609d, RZ ;  /* 0x1715609d160b7810 */ /* 0x000fe20007ffe0ff */
[----:B------:R-:W-:-:S04]  /*0500*/  IMAD.WIDE.U32 R16, R16, -0x2daee0ad, RZ ;  /* 0xd2511f5310107825 */ /* 0x000fc800078e00ff */
[----:B------:R-:W-:Y:S01]  /*0510*/  IMAD.WIDE.U32 R20, R20, -0x326172a9, RZ ;  /* 0xcd9e8d5714147825 */ /* 0x000fe200078e00ff */
[----:B------:R-:W-:-:S03]  /*0520*/  LOP3.LUT R18, R17, R18, R10, 0x96, !PT ;  /* 0x0000001211127212 */ /* 0x000fc600078e960a */
[----:B------:R-:W-:Y:S01]  /*0530*/  @!P2 IMAD.MOV R15, RZ, RZ, -R15 ;  /* 0x000000ffff0fa224 */ /* 0x000fe200078e0a0f */
[----:B------:R-:W-:Y:S01]  /*0540*/  @!P1 LOP3.LUT R15, RZ, R14, RZ, 0x33, !PT ;  /* 0x0000000eff0f9212 */ /* 0x000fe200078e33ff */
[----:B------:R-:W-:Y:S01]  /*0550*/  IMAD.WIDE.U32 R18, R18, -0x326172a9, RZ ;  /* 0xcd9e8d5712127825 */ /* 0x000fe200078e00ff */
[----:B------:R-:W-:Y:S02]  /*0560*/  LOP3.LUT R26, R21, R12, R11, 0x96, !PT ;  /* 0x0000000c151a7212 */ /* 0x000fe400078e960b */
[----:B------:R-:W-:Y:S01]  /*0570*/  IADD3 R15, R15, 0x1, RZ ;  /* 0x000000010f0f7810 */ /* 0x000fe20007ffe0ff */
[C---:B------:R-:W-:Y:S01]  /*0580*/  VIADD R17, R22.reuse, 0xf1bbcdc8 ;  /* 0xf1bbcdc816117836 */ /* 0x040fe20000000000 */
[----:B------:R-:W-:Y:S01]  /*0590*/  IADD3 R12, R22, -0x4ab325aa, RZ ;  /* 0xb54cda56160c7810 */ /* 0x000fe20007ffe0ff */
[----:B------:R-:W-:-:S03]  /*05a0*/  IMAD.WIDE.U32 R26, R26, -0x2daee0ad, RZ ;  /* 0xd2511f531a1a7825 */ /* 0x000fc600078e00ff */
[----:B------:R-:W-:Y:S01]  /*05b0*/  LOP3.LUT R24, R19, R20, R12, 0x96, !PT ;  /* 0x0000001413187212 */ /* 0x000fe200078e960c */
[----:B------:R-:W-:Y:S01]  /*05c0*/  IMAD R14, R14, R15, RZ ;  /* 0x0000000f0e0e7224 */ /* 0x000fe200078e02ff */
[----:B------:R-:W-:Y:S01]  /*05d0*/  LOP3.LUT R20, R27, R16, R13, 0x96, !PT ;  /* 0x000000101b147212 */ /* 0x000fe200078e960d */
[----:B------:R-:W-:Y:S01]  /*05e0*/  VIADD R15, R23, 0x1fd5c5a3 ;  /* 0x1fd5c5a3170f7836 */ /* 0x000fe20000000000 */
[----:B------:R-:W-:Y:S01]  /*05f0*/  IADD3 R16, R22, 0x5384540f, RZ ;  /* 0x5384540f16107810 */ /* 0x000fe20007ffe0ff */
[----:B------:R-:W-:Y:S01]  /*0600*/  IMAD.WIDE.U32 R24, R24, -0x2daee0ad, RZ ;  /* 0xd2511f5318187825 */ /* 0x000fe200078e00ff */
[----:B------:R-:W-:-:S03]  /*0610*/  ISETP.GE.AND P0, PT, R37, R14, PT ;  /* 0x0000000e2500720c */ /* 0x000fc60003f06270 */
[----:B------:R-:W-:Y:S01]  /*0620*/  IMAD.WIDE.U32 R20, R20, -0x326172a9, RZ ;  /* 0xcd9e8d5714147825 */ /* 0x000fe200078e00ff */
[----:B------:R-:W-:-:S04]  /*0630*/  LOP3.LUT R32, R25, R26, R15, 0x96, !PT ;  /* 0x0000001a19207212 */ /* 0x000fc800078e960f */
[----:B------:R-:W-:Y:S01]  /*0640*/  LOP3.LUT R34, R21, R18, R16, 0x96, !PT ;  /* 0x0000001215227212 */ /* 0x000fe200078e9610 */
[----:B------:R-:W-:-:S04]  /*0650*/  IMAD.WIDE.U32 R32, R32, -0x326172a9, RZ ;  /* 0xcd9e8d5720207825 */ /* 0x000fc800078e00ff */
[----:B------:R-:W-:Y:S01]  /*0660*/  IMAD.WIDE.U32 R34, R34, -0x2daee0ad, RZ ;  /* 0xd2511f5322227825 */ /* 0x000fe200078e00ff */
[----:B------:R-:W-:Y:S06]  /*0670*/  @P0 EXIT ;  /* 0x000000000000094d */ /* 0x000fec0003800000 */
[----:B------:R-:W-:Y:S01]  /*0680*/  IADD3 R18, R23, -0x24c28bd8, RZ ;  /* 0xdb3d742817127810 */ /* 0x000fe20007ffe0ff */
[----:B------:R-:W0:Y:S01]  /*0690*/  LDC.64 R30, c[0x0][0x248] ;  /* 0x00009200ff1e7b82 */ /* 0x000e220000000a00 */
[----:B------:R-:W-:Y:S01]  /*06a0*/  LOP3.LUT R46, R33, R20, R17, 0x96, !PT ;  /* 0x00000014212e7212 */ /* 0x000fe200078e9611 */
[----:B------:R-:W-:Y:S01]  /*06b0*/  VIADD R19, R23, 0x96a522ad ;  /* 0x96a522ad17137836 */ /* 0x000fe20000000000 */
[----:B------:R-:W-:Y:S01]  /*06c0*/  LOP3.LUT R50, R35, R24, R18, 0x96, !PT ;  /* 0x0000001823327212 */ /* 0x000fe200078e9612 */
[----:B------:R-:W-:Y:S01]  /*06d0*/  ULDC.64 UR8, c[0x0][0x250] ;  /* 0x0000940000087ab9 */ /* 0x000fe20000000a00 */
[----:B------:R-:W-:Y:S01]  /*06e0*/  IADD3 R21, R22, -0x700cb87f, RZ ;  /* 0x8ff3478116157810 */ /* 0x000fe20007ffe0ff */
[----:B------:R-:W-:Y:S01]  /*06f0*/  IMAD.HI.U32 R33, R46, -0x2daee0ad, RZ ;  /* 0xd2511f532e217827 */ /* 0x000fe200078e00ff */
[----:B------:R-:W-:Y:S01]  /*0700*/  LOP3.LUT R51, R36, 0x3, RZ, 0xc0, !PT ;  /* 0x0000000324337812 */ /* 0x000fe200078ec0ff */
[----:B------:R-:W1:Y:S02]  /*0710*/  LDC R20, c[0x0][0x210] ;  /* 0x00008400ff147b82 */ /* 0x000e640000000800 */
[----:B------:R-:W-:Y:S01]  /*0720*/  IMAD.HI.U32 R35, R50, -0x326172a9, RZ ;  /* 0xcd9e8d5732237827 */ /* 0x000fe200078e00ff */
[----:B------:R-:W-:-:S03]  /*0730*/  LOP3.LUT R49, R33, R34, R19, 0x96, !PT ;  /* 0x0000002221317212 */ /* 0x000fc600078e9613 */
[----:B------:R-:W-:Y:S01]  /*0740*/  IMAD R50, R50, -0x326172a9, RZ ;  /* 0xcd9e8d5732327824 */ /* 0x000fe200078e02ff */
[----:B------:R-:W-:Y:S01]  /*0750*/  LOP3.LUT R48, R35, R32, R21, 0x96, !PT ;  /* 0x0000002023307212 */ /* 0x000fe200078e9615 */
[----:B------:R-:W2:Y:S01]  /*0760*/  LDC.64 R24, c[0x0][0x238] ;  /* 0x00008e00ff187b82 */ /* 0x000ea20000000a00 */
[----:B------:R-:W-:-:S07]  /*0770*/  IMAD.MOV.U32 R52, RZ, RZ, R37 ;  /* 0x000000ffff347224 */ /* 0x000fce00078e0025 */
[----:B------:R-:W3:Y:S01]  /*0780*/  LDC.64 R26, c[0x0][0x230] ;  /* 0x00008c00ff1a7b82 */ /* 0x000ee20000000a00 */
[----:B0-----:R-:W-:Y:S01]  /*0790*/  DADD R30, -R30, UR8 ;  /* 0x000000081e1e7e29 */ /* 0x001fe20008000100 */
[----:B------:R-:W-:-:S06]  /*07a0*/  ULDC.64 UR8, c[0x0][0x248] ;  /* 0x0000920000087ab9 */ /* 0x000fcc0000000a00 */
[----:B------:R-:W0:Y:S04]  /*07b0*/  LDC.64 R28, c[0x0][0x240] ;  /* 0x00009000ff1c7b82 */ /* 0x000e280000000a00 */
.L_x_86:
[----:B------:R-:W-:Y:S01]  /*07c0*/  IADD3 R44, R44, 0x1, RZ ;  /* 0x000000012c2c7810 */ /* 0x000fe20007ffe0ff */
[----:B------:R-:W-:Y:S03]  /*07d0*/  BSSY B0, `(.L_x_75) ;  /* 0x000000c000007945 */ /* 0x000fe60003800000 */
[C---:B------:R-:W-:Y:S01]  /*07e0*/  ISETP.NE.AND P0, PT, R44.reuse, RZ, PT ;  /* 0x000000ff2c00720c */ /* 0x040fe20003f05270 */
[----:B------:R-:W-:-:S12]  /*07f0*/  IMAD.HI.U32 R33, R44, -0x2daee0ad, RZ ;  /* 0xd2511f532c217827 */ /* 0x000fd800078e00ff */
[----:B------:R-:W-:Y:S05]  /*0800*/  @P0 BRA `(.L_x_76) ;  /* 0x0000000000200947 */ /* 0x000fea0003800000 */
        /* <DEDUP_REMOVED lines=8> */
.L_x_76:
[----:B------:R-:W-:Y:S05]  /*0890*/  BSYNC B0 ;  /* 0x0000000000007941 */ /* 0x000fea0003800000 */
.L_x_75:
        /* <DEDUP_REMOVED lines=11> */
[----:B------:R-:W-:Y:S01]  /*0950*/  IMAD.MOV.U32 R36, RZ, RZ, R50 ;  /* 0x000000ffff247224 */ /* 0x000fe200078e0032 */
        /* <DEDUP_REMOVED lines=30> */
[----:B------:R-:W-:Y:S01]  /*0b40*/  IMAD.HI.U32 R49, R46, -0x2daee0ad, RZ ;  /* 0xd2511f532e317827 */ /* 0x000fe200078e00ff */
[----:B------:R-:W-:-:S03]  /*0b50*/  MOV R50, R38 ;  /* 0x0000002600327202 */ /* 0x000fc60000000f00 */
[----:B------:R-:W-:Y:S01]  /*0b60*/  IMAD.MOV.U32 R33, RZ, RZ, R48 ;  /* 0x000000ffff217224 */ /* 0x000fe200078e0030 */
[----:B------:R-:W-:Y:S01]  /*0b70*/  LOP3.LUT R48, R39, R32, R21, 0x96, !PT ;  /* 0x0000002027307212 */ /* 0x000fe200078e9615 */
        /* <DEDUP_REMOVED lines=19> */
.L_x_78:
[----:B------:R-:W-:Y:S01]  /*0cb0*/  IMAD.MOV.U32 R34, RZ, RZ, R35 ;  /* 0x000000ffff227224 */ /* 0x000fe200078e0023 */
[----:B------:R-:W-:Y:S01]  /*0cc0*/  MOV R32, R40 ;  /* 0x0000002800207202 */ /* 0x000fe20000000f00 */
[----:B------:R-:W-:Y:S01]  /*0cd0*/  IMAD.MOV.U32 R42, RZ, RZ, R48 ;  /* 0x000000ffff2a7224 */ /* 0x000fe200078e0030 */
[----:B------:R-:W-:-:S07]  /*0ce0*/  MOV R53, R50 ;  /* 0x0000003200357202 */ /* 0x000fce0000000f00 */
.L_x_77:
[----:B-1----:R-:W-:Y:S01]  /*0cf0*/  ISETP.GE.AND P3, PT, R37, R20, PT ;  /* 0x000000142500720c */ /* 0x002fe20003f66270 */
[C---:B------:R-:W-:Y:S01]  /*0d00*/  IMAD R43, R0.reuse, UR6, R37 ;  /* 0x00000006002b7c24 */ /* 0x040fe2000f8e0225 */
[----:B------:R-:W-:Y:S01]  /*0d10*/  BSSY B0, `(.L_x_79) ;  /* 0x000001a000007945 */ /* 0x000fe20003800000 */
[----:B------:R-:W-:Y:S01]  /*0d20*/  I2FP.F32.U32 R61, R32 ;  /* 0x00000020003d7245 */ /* 0x000fe20000201000 */
[----:B------:R-:W-:Y:S02]  /*0d30*/  IMAD.MOV.U32 R54, RZ, RZ, 0x2f800000 ;  /* 0x2f800000ff367424 */ /* 0x000fe400078e00ff */
[----:B------:R-:W-:Y:S01]  /*0d40*/  IMAD R55, R0, UR6, R43 ;  /* 0x0000000600377c24 */ /* 0x000fe2000f8e022b */
[----:B------:R-:W-:-:S03]  /*0d50*/  ISETP.GE.AND P0, PT, R43, R20, PT ;  /* 0x000000142b00720c */ /* 0x000fc60003f06270 */
[----:B------:R-:W-:Y:S01]  /*0d60*/  IMAD R57, R0, UR6, R55 ;  /* 0x0000000600397c24 */ /* 0x000fe2000f8e0237 */
[----:B------:R-:W-:-:S04]  /*0d70*/  ISETP.GE.AND P1, PT, R55, R20, PT ;  /* 0x000000143700720c */ /* 0x000fc80003f26270 */
[----:B------:R-:W-:Y:S01]  /*0d80*/  ISETP.GE.AND P2, PT, R57, R20, PT ;  /* 0x000000143900720c */ /* 0x000fe20003f46270 */
[----:B------:R-:W-:-:S12]  /*0d90*/  @P3 BRA `(.L_x_80) ;  /* 0x0000000000443947 */ /* 0x000fd80003800000 */
[----:B--2---:R-:W-:-:S06]  /*0da0*/  IMAD.WIDE R32, R37, 0x8, R24 ;  /* 0x0000000825207825 */ /* 0x004fcc00078e0218 */
[----:B------:R-:W2:Y:S01]  /*0db0*/  LDG.E.64 R32, desc[UR4][R32.64] ;  /* 0x0000000420207981 */ /* 0x000ea2000c1e1b00 */
[----:B------:R-:W-:Y:S01]  /*0dc0*/  I2FP.F32.U32 R35, R34 ;  /* 0x0000002200237245 */ /* 0x000fe20000201000 */
[----:B---3--:R-:W-:-:S04]  /*0dd0*/  IMAD.WIDE R38, R37, 0x8, R26 ;  /* 0x0000000825267825 */ /* 0x008fc800078e021a */
[----:B------:R-:W-:Y:S01]  /*0de0*/  FFMA.FTZ R35, R35, R54, 1.1641532182693481445e-10 ;  /* 0x2f00000023237423 */ /* 0x000fe20000010036 */
[----:B0-----:R-:W-:-:S04]  /*0df0*/  IMAD.WIDE R36, R37, 0x8, R28 ;  /* 0x0000000825247825 */ /* 0x001fc800078e021c */
[----:B------:R-:W-:-:S04]  /*0e00*/  FMUL.FTZ R56, R35, 1 ;  /* 0x3f80000023387820 */ /* 0x000fc80000410000 */
[----:B------:R-:W0:Y:S02]  /*0e10*/  F2F.F64.F32 R34, R56 ;  /* 0x0000003800227310 */ /* 0x000e240000201800 */
[----:B0-----:R-:W-:Y:S02]  /*0e20*/  DFMA R34, R30, R34, UR8 ;  /* 0x000000081e227e2b */ /* 0x001fe40008000022 */
[----:B--2---:R-:W-:-:S14]  /*0e30*/  DSETP.GTU.AND P3, PT, R32, RZ, PT ;  /* 0x000000ff2000722a */ /* 0x004fdc0003f6c000 */
[----:B------:R-:W-:Y:S01]  /*0e40*/  @!P3 DMUL R58, R34, R32 ;  /* 0x00000020223ab228 */ /* 0x000fe20000000000 */
[----:B------:R-:W-:Y:S02]  /*0e50*/  @P3 MOV R40, 0x0 ;  /* 0x0000000000283802 */ /* 0x000fe40000000f00 */
[----:B------:R-:W-:-:S04]  /*0e60*/  @P3 MOV R41, 0x3ff00000 ;  /* 0x3ff0000000293802 */ /* 0x000fc80000000f00 */
[----:B------:R1:W-:Y:S04]  /*0e70*/  @!P3 STG.E.64 desc[UR4][R38.64], R58 ;  /* 0x0000003a2600b986 */ /* 0x0003e8000c101b04 */
[----:B------:R1:W-:Y:S04]  /*0e80*/  @!P3 STG.E.64 desc[UR4][R36.64], R34 ;  /* 0x000000222400b986 */ /* 0x0003e8000c101b04 */
[----:B------:R1:W-:Y:S04]  /*0e90*/  @P3 STG.E.64 desc[UR4][R38.64], R32 ;  /* 0x0000002026003986 */ /* 0x0003e8000c101b04 */
[----:B------:R1:W-:Y:S02]  /*0ea0*/  @P3 STG.E.64 desc[UR4][R36.64], R40 ;  /* 0x0000002824003986 */ /* 0x0003e4000c101b04 */
.L_x_80:
[----:B------:R-:W-:Y:S05]  /*0eb0*/  BSYNC B0 ;  /* 0x0000000000007941 */ /* 0x000fea0003800000 */
.L_x_79:
[----:B------:R-:W-:Y:S01]  /*0ec0*/  BSSY B0, `(.L_x_81) ;  /* 0x0000013000007945 */ /* 0x000fe20003800000 */
[----:B-1----:R-:W-:Y:S01]  /*0ed0*/  I2FP.F32.U32 R59, R42 ;  /* 0x0000002a003b7245 */ /* 0x002fe20000201000 */
[----:B------:R-:W-:Y:S02]  /*0ee0*/  FFMA.FTZ R56, R61, R54, 1.1641532182693481445e-10 ;  /* 0x2f0000003d387423 */ /* 0x000fe40000010036 */
[----:B------:R-:W-:Y:S05]  /*0ef0*/  @P0 BRA `(.L_x_82) ;  /* 0x00000000003c0947 */ /* 0x000fea0003800000 */
[----:B--2---:R-:W-:-:S06]  /*0f00*/  IMAD.WIDE R34, R43, 0x8, R24 ;  /* 0x000000082b227825 */ /* 0x004fcc00078e0218 */
[----:B------:R-:W2:Y:S01]  /*0f10*/  LDG.E.64 R34, desc[UR4][R34.64] ;  /* 0x0000000422227981 */ /* 0x000ea2000c1e1b00 */
[----:B------:R-:W-:Y:S01]  /*0f20*/  FMUL.FTZ R56, R56, 1 ;  /* 0x3f80000038387820 */ /* 0x000fe20000410000 */
[----:B---3--:R-:W-:-:S03]  /*0f30*/  IMAD.WIDE R36, R43, 0x8, R26 ;  /* 0x000000082b247825 */ /* 0x008fc600078e021a */
[----:B------:R-:W1:Y:S01]  /*0f40*/  F2F.F64.F32 R38, R56 ;  /* 0x0000003800267310 */ /* 0x000e620000201800 */
[----:B0-----:R-:W-:Y:S01]  /*0f50*/  IMAD.WIDE R32, R43, 0x8, R28 ;  /* 0x000000082b207825 */ /* 0x001fe200078e021c */
[----:B-1----:R-:W-:Y:S02]  /*0f60*/  DFMA R38, R30, R38, UR8 ;  /* 0x000000081e267e2b */ /* 0x002fe40008000026 */
[----:B--2---:R-:W-:-:S14]  /*0f70*/  DSETP.GTU.AND P0, PT, R34, RZ, PT ;  /* 0x000000ff2200722a */ /* 0x004fdc0003f0c000 */
[----:B------:R-:W-:Y:S01]  /*0f80*/  @!P0 DMUL R40, R38, R34 ;  /* 0x0000002226288228 */ /* 0x000fe20000000000 */
[----:B------:R-:W-:Y:S01]  /*0f90*/  @P0 IMAD.MOV.U32 R42, RZ, RZ, 0x0 ;  /* 0x00000000ff2a0424 */ /* 0x000fe200078e00ff */
[----:B------:R-:W-:-:S05]  /*0fa0*/  @P0 MOV R43, 0x3ff00000 ;  /* 0x3ff00000002b0802 */ /* 0x000fca0000000f00 */
[----:B------:R1:W-:Y:S04]  /*0fb0*/  @!P0 STG.E.64 desc[UR4][R36.64], R40 ;  /* 0x0000002824008986 */ /* 0x0003e8000c101b04 */
[----:B------:R1:W-:Y:S04]  /*0fc0*/  @!P0 STG.E.64 desc[UR4][R32.64], R38 ;  /* 0x0000002620008986 */ /* 0x0003e8000c101b04 */
[----:B------:R1:W-:Y:S04]  /*0fd0*/  @P0 STG.E.64 desc[UR4][R36.64], R34 ;  /* 0x0000002224000986 */ /* 0x0003e8000c101b04 */
[----:B------:R1:W-:Y:S02]  /*0fe0*/  @P0 STG.E.64 desc[UR4][R32.64], R42 ;  /* 0x0000002a20000986 */ /* 0x0003e4000c101b04 */
.L_x_82:
[----:B------:R-:W-:Y:S05]  /*0ff0*/  BSYNC B0 ;  /* 0x0000000000007941 */ /* 0x000fea0003800000 */
.L_x_81:
[----:B------:R-:W-:Y:S01]  /*1000*/  BSSY B0, `(.L_x_83) ;  /* 0x0000013000007945 */ /* 0x000fe20003800000 */
[----:B------:R-:W-:Y:S01]  /*1010*/  I2FP.F32.U32 R53, R53 ;  /* 0x0000003500357245 */ /* 0x000fe20000201000 */
[----:B------:R-:W-:Y:S02]  /*1020*/  FFMA.FTZ R56, R59, R54, 1.1641532182693481445e-10 ;  /* 0x2f0000003b387423 */ /* 0x000fe40000010036 */
[----:B------:R-:W-:Y:S05]  /*1030*/  @P1 BRA `(.L_x_84) ;  /* 0x00000000003c1947 */ /* 0x000fea0003800000 */
[----:B-12---:R-:W-:-:S06]  /*1040*/  IMAD.WIDE R34, R55, 0x8, R24 ;  /* 0x0000000837227825 */ /* 0x006fcc00078e0218 */
        /* <DEDUP_REMOVED lines=8> */
[----:B------:R-:W-:Y:S01]  /*10d0*/  @P0 MOV R40, 0x0 ;  /* 0x0000000000280802 */ /* 0x000fe20000000f00 */
[----:B------:R-:W-:-:S05]  /*10e0*/  @P0 IMAD.MOV.U32 R41, RZ, RZ, 0x3ff00000 ;  /* 0x3ff00000ff290424 */ /* 0x000fca00078e00ff */
[----:B------:R4:W-:Y:S04]  /*10f0*/  @!P0 STG.E.64 desc[UR4][R32.64], R38 ;  /* 0x0000002620008986 */ /* 0x0009e8000c101b04 */
[----:B------:R4:W-:Y:S04]  /*1100*/  @!P0 STG.E.64 desc[UR4][R42.64], R36 ;  /* 0x000000242a008986 */ /* 0x0009e8000c101b04 */
[----:B------:R4:W-:Y:S04]  /*1110*/  @P0 STG.E.64 desc[UR4][R32.64], R34 ;  /* 0x0000002220000986 */ /* 0x0009e8000c101b04 */
[----:B------:R4:W-:Y:S02]  /*1120*/  @P0 STG.E.64 desc[UR4][R42.64], R40 ;  /* 0x000000282a000986 */ /* 0x0009e4000c101b04 */
.L_x_84:
[----:B------:R-:W-:Y:S05]  /*1130*/  BSYNC B0 ;  /* 0x0000000000007941 */ /* 0x000fea0003800000 */
.L_x_83:
[----:B------:R-:W-:Y:S01]  /*1140*/  FFMA.FTZ R53, R53, R54, 1.1641532182693481445e-10 ;  /* 0x2f00000035357423 */ /* 0x000fe20000010036 */
[----:B------:R-:W-:Y:S06]  /*1150*/  @P2 BRA `(.L_x_85) ;  /* 0x00000000003c2947 */ /* 0x000fec0003800000 */
[----:B-12-4-:R-:W-:-:S06]  /*1160*/  IMAD.WIDE R38, R57, 0x8, R24 ;  /* 0x0000000839267825 */ /* 0x016fcc00078e0218 */
        /* <DEDUP_REMOVED lines=14> */
.L_x_85:
[----:B01--4-:R-:W-:Y:S01]  /*1250*/  IMAD R37, R0, UR6, R57 ;  /* 0x0000000600257c24 */ /* 0x013fe2000f8e0239 */
[----:B------:R-:W-:Y:S05]  /*1260*/  WARPSYNC.ALL ;  /* 0x0000000000007948 */ /* 0x000fea0003800000 */
[----:B------:R-:W-:Y:S01]  /*1270*/  BAR.SYNC.DEFER_BLOCKING 0x0 ;  /* 0x0000000000007b1d */ /* 0x000fe20000010000 */
[----:B------:R-:W-:-:S13]  /*1280*/  ISETP.GE.AND P0, PT, R37, R14, PT ;  /* 0x0000000e2500720c */ /* 0x000fda0003f06270 */
[----:B------:R-:W-:Y:S05]  /*1290*/  @!P0 BRA `(.L_x_86) ;  /* 0xfffffff400488947 */ /* 0x000fea000383ffff */
[----:B------:R-:W-:Y:S05]  /*12a0*/  EXIT ;  /* 0x000000000000794d */ /* 0x000fea0003800000 */
.L_x_87:
        /* <DEDUP_REMOVED lines=13> */
.L_x_103:


//--------------------- .text._ZN2at6native28rrelu_with_noise_cuda_kernelIdLi2EZNS0_28_rrelu_with_noise_cuda_trainIdEEvRNS_6TensorERKS3_S4_RKN3c106ScalarESA_St8optionalINS_9GeneratorEEEUlP24curandStatePhilox4_32_10E_EEviNS_15PhiloxCudaStateEPT_PKSI_SJ_ddRKT1_ --------------------------
	.section	.text._ZN2at6native28rrelu_with_noise_cuda_kernelIdLi2EZNS0_28_rrelu_with_noise_cuda_trainIdEEvRNS_6TensorERKS3_S4_RKN3c106ScalarESA_St8optionalINS_9GeneratorEEEUlP24curandStatePhilox4_32_10E_EEviNS_15PhiloxCudaStateEPT_PKSI_SJ_ddRKT1_,"ax",@progbits
	.align	128
        .global         _ZN2at6native28rrelu_with_noise_cuda_kernelIdLi2EZNS0_28_rrelu_with_noise_cuda_trainIdEEvRNS_6TensorERKS3_S4_RKN3c106ScalarESA_St8optionalINS_9GeneratorEEEUlP24curandStatePhilox4_32_10E_EEviNS_15PhiloxCudaStateEPT_PKSI_SJ_ddRKT1_
        .type           _ZN2at6native28rrelu_with_noise_cuda_kernelIdLi2EZNS0_28_rrelu_with_noise_cuda_trainIdEEvRNS_6TensorERKS3_S4_RKN3c106ScalarESA_St8optionalINS_9GeneratorEEEUlP24curandStatePhilox4_32_10E_EEviNS_15PhiloxCudaStateEPT_PKSI_SJ_ddRKT1_,@function
        .size           _ZN2at6native28rrelu_with_noise_cuda_kernelIdLi2EZNS0_28_rrelu_with_noise_cuda_trainIdEEvRNS_6TensorERKS3_S4_RKN3c106ScalarESA_St8optionalINS_9GeneratorEEEUlP24curandStatePhilox4_32_10E_EEviNS_15PhiloxCudaStateEPT_PKSI_SJ_ddRKT1_,(.L_x_104 - _ZN2at6native28rrelu_with_noise_cuda_kernelIdLi2EZNS0_28_rrelu_with_noise_cuda_trainIdEEvRNS_6TensorERKS3_S4_RKN3c106ScalarESA_St8optionalINS_9GeneratorEEEUlP24curandStatePhilox4_32_10E_EEviNS_15PhiloxCudaStateEPT_PKSI_SJ_ddRKT1_)
        .other          _ZN2at6native28rrelu_with_noise_cuda_kernelIdLi2EZNS0_28_rrelu_with_noise_cuda_trainIdEEvRNS_6TensorERKS3_S4_RKN3c106ScalarESA_St8optionalINS_9GeneratorEEEUlP24curandStatePhilox4_32_10E_EEviNS_15PhiloxCudaStateEPT_PKSI_SJ_ddRKT1_,@"STO_CUDA_ENTRY STV_DEFAULT"
_ZN2at6native28rrelu_with_noise_cuda_kernelIdLi2EZNS0_28_rrelu_with_noise_cuda_trainIdEEvRNS_6TensorERKS3_S4_RKN3c106ScalarESA_St8optionalINS_9GeneratorEEEUlP24curandStatePhilox4_32_10E_EEviNS_15PhiloxCudaStateEPT_PKSI_SJ_ddRKT1_:
.text._ZN2at6native28rrelu_with_noise_cuda_kernelIdLi2EZNS0_28_rrelu_with_noise_cuda_trainIdEEvRNS_6TensorERKS3_S4_RKN3c106ScalarESA_St8optionalINS_9GeneratorEEEUlP24curandStatePhilox4_32_10E_EEviNS_15PhiloxCudaStateEPT_PKSI_SJ_ddRKT1_:
        /* <DEDUP_REMOVED lines=24> */
[----:B-1----:R-:W-:Y:S02]  /*0180*/  IMAD R41, R41, UR6, R10 ;  /* 0x0000000629297c24 */ /* 0x002fe4000f8e020a */
[----:B----4-:R-:W-:Y:S02]  /*0190*/  VIADD R9, R9, 0xffffffff ;  /* 0xffffffff09097836 */ /* 0x010fe40000000000 */
[----:B0-----:R-:W-:Y:S02]  /*01a0*/  IMAD.MOV.U32 R4, RZ, RZ, RZ ;  /* 0x000000ffff047224 */ /* 0x001fe400078e00ff */
[----:B-----5:R-:W-:Y:S01]  /*01b0*/  IMAD.MOV R11, RZ, RZ, -R5 ;  /* 0x000000ffff0b7224 */ /* 0x020fe200078e0a05 */
[----:B------:R-:W-:Y:S02]  /*01c0*/  IABS R16, R9 ;  /* 0x0000000900107213 */ /* 0x000fe40000000000 */
[----:B------:R-:W-:-:S02]  /*01d0*/  SHF.R.S32.HI R47, RZ, 0x1f, R41 ;  /* 0x0000001fff2f7819 */ /* 0x000fc40000011429 */
[----:B--2---:R-:W-:Y:S01]  /*01e0*/  @P0 IADD3 R34, P1, R2, R7, RZ ;  /* 0x0000000702220210 */ /* 0x004fe20007f3e0ff */
[----:B------:R-:W-:-:S03]  /*01f0*/  IMAD R7, R11, R8, RZ ;  /* 0x000000080b077224 */ /* 0x000fc600078e02ff */
[----:B------:R-:W-:Y:S01]  /*0200*/  @P0 IADD3.X R35, RZ, R3, RZ, P1, !PT ;  /* 0x00000003ff230210 */ /* 0x000fe20000ffe4ff */
[----:B------:R-:W-:-:S03]  /*0210*/  IMAD.HI.U32 R3, R5, R7, R4 ;  /* 0x0000000705037227 */ /* 0x000fc600078e0004 */
[--C-:B------:R-:W-:Y:S01]  /*0220*/  SHF.R.U64 R46, R34, 0x2, R35.reuse ;  /* 0x00000002222e7819 */ /* 0x100fe20000001223 */
[----:B------:R-:W-:Y:S01]  /*0230*/  IMAD.WIDE.U32 R6, R41, -0x326172a9, RZ ;  /* 0xcd9e8d5729067825 */ /* 0x000fe200078e00ff */
[----:B------:R-:W-:Y:S02]  /*0240*/  SHF.R.U32.HI R49, RZ, 0x2, R35 ;  /* 0x00000002ff317819 */ /* 0x000fe40000011623 */
[----:B------:R-:W-:Y:S01]  /*0250*/  IABS R2, R14 ;  /* 0x0000000e00027213 */ /* 0x000fe20000000000 */
[----:B------:R-:W-:Y:S01]  /*0260*/  IMAD.WIDE.U32 R4, R46, -0x2daee0ad, RZ ;  /* 0xd2511f532e047825 */ /* 0x000fe200078e00ff */
[----:B---3--:R-:W-:Y:S02]  /*0270*/  LOP3.LUT R10, R7, R49, R20, 0x96, !PT ;  /* 0x00000031070a7212 */ /* 0x008fe400078e9614 */
[----:B------:R-:W-:Y:S01]  /*0280*/  IADD3 R25, RZ, -R2, RZ ;  /* 0x80000002ff197210 */ /* 0x000fe20007ffe0ff */
[----:B------:R-:W-:Y:S01]  /*0290*/  IMAD.HI.U32 R15, R3, R16, RZ ;  /* 0x00000010030f7227 */ /* 0x000fe200078e00ff */
[----:B------:R-:W-:-:S03]  /*02a0*/  LOP3.LUT R12, R21, R5, R47, 0x96, !PT ;  /* 0x00000005150c7212 */ /* 0x000fc600078e962f */
[----:B------:R-:W-:Y:S02]  /*02b0*/  VIADD R2, R21, 0xbb67ae85 ;  /* 0xbb67ae8515027836 */ /* 0x000fe40000000000 */
[----:B------:R-:W-:-:S04]  /*02c0*/  IMAD.WIDE.U32 R10, R10, -0x2daee0ad, RZ ;  /* 0xd2511f530a0a7825 */ /* 0x000fc800078e00ff */
[----:B------:R-:W-:Y:S02]  /*02d0*/  IMAD R25, R15, R25, R16 ;  /* 0x000000190f197224 */ /* 0x000fe400078e0210 */
[----:B------:R-:W-:Y:S01]  /*02e0*/  IMAD.WIDE.U32 R12, R12, -0x326172a9, RZ ;  /* 0xcd9e8d570c0c7825 */ /* 0x000fe200078e00ff */
[----:B------:R-:W-:-:S03]  /*02f0*/  LOP3.LUT R18, R11, R4, R2, 0x96, !PT ;  /* 0x000000040b127212 */ /* 0x000fc600078e9602 */
[----:B------:R-:W-:Y:S01]  /*0300*/  VIADD R3, R20, 0x9e3779b9 ;  /* 0x9e3779b914037836 */ /* 0x000fe20000000000 */
[----:B------:R-:W-:Y:S01]  /*0310*/  ISETP.GT.U32.AND P2, PT, R8, R25, PT ;  /* 0x000000190800720c */ /* 0x000fe20003f44070 */
[----:B------:R-:W-:-:S03]  /*0320*/  IMAD.WIDE.U32 R18, R18, -0x326172a9, RZ ;  /* 0xcd9e8d5712127825 */ /* 0x000fc600078e00ff */
[----:B------:R-:W-:Y:S02]  /*0330*/  LOP3.LUT R16, R13, R3, R6, 0x96, !PT ;  /* 0x000000030d107212 */ /* 0x000fe400078e9606 */
[----:B------:R-:W-:Y:S01]  /*0340*/  IADD3 R4, R20, 0x3c6ef372, RZ ;  /* 0x3c6ef37214047810 */ /* 0x000fe20007ffe0ff */
[----:B------:R-:W-:Y:S02]  /*0350*/  VIADD R5, R21, 0x76cf5d0a ;  /* 0x76cf5d0a15057836 */ /* 0x000fe40000000000 */
[----:B------:R-:W-:Y:S01]  /*0360*/  IMAD.WIDE.U32 R16, R16, -0x2daee0ad, RZ ;  /* 0xd2511f5310107825 */ /* 0x000fe200078e00ff */
[----:B------:R-:W-:-:S04]  /*0370*/  LOP3.LUT R11, R19, R12, R4, 0x96, !PT ;  /* 0x0000000c130b7212 */ /* 0x000fc800078e9604 */
[----:B------:R-:W-:Y:S01]  /*0380*/  LOP3.LUT R22, R17, R10, R5, 0x96, !PT ;  /* 0x0000000a11167212 */ /* 0x000fe200078e9605 */
[----:B------:R-:W-:Y:S01]  /*0390*/  IMAD.WIDE.U32 R10, R11, -0x2daee0ad, RZ ;  /* 0xd2511f530b0a7825 */ /* 0x000fe200078e00ff */
[----:B------:R-:W-:-:S03]  /*03a0*/  IADD3 R6, R21, 0x32370b8f, RZ ;  /* 0x32370b8f15067810 */ /* 0x000fc60007ffe0ff */
[----:B------:R-:W-:Y:S01]  /*03b0*/  @!P2 IMAD.IADD R25, R25, 0x1, -R8 ;  /* 0x000000011919a824 */ /* 0x000fe200078e0a08 */
[----:B------:R-:W-:Y:S01]  /*03c0*/  IADD3 R7, R20, -0x255992d5, RZ ;  /* 0xdaa66d2b14077810 */ /* 0x000fe20007ffe0ff */
[----:B------:R-:W-:Y:S01]  /*03d0*/  IMAD.WIDE.U32 R22, R22, -0x326172a9, RZ ;  /* 0xcd9e8d5716167825 */ /* 0x000fe200078e00ff */
[----:B------:R-:W-:Y:S02]  /*03e0*/  LOP3.LUT R12, R11, R16, R6, 0x96, !PT ;  /* 0x000000100b0c7212 */ /* 0x000fe400078e9606 */
[----:B------:R-:W-:Y:S02]  /*03f0*/  ISETP.GE.U32.AND P0, PT, R25, R8, PT ;  /* 0x000000081900720c */ /* 0x000fe40003f06070 */
[----:B------:R-:W-:Y:S02]  /*0400*/  LOP3.LUT R11, R9, R14, RZ, 0x3c, !PT ;  /* 0x0000000e090b7212 */ /* 0x000fe400078e3cff */
[----:B------:R-:W-:Y:S01]  /*0410*/  LOP3.LUT R18, R23, R18, R7, 0x96, !PT ;  /* 0x0000001217127212 */ /* 0x000fe200078e9607 */
[----:B------:R-:W-:Y:S01]  /*0420*/  @!P2 VIADD R15, R15, 0x1 ;  /* 0x000000010f0fa836 */ /* 0x000fe20000000000 */
[----:B------:R-:W-:Y:S01]  /*0430*/  ISETP.GE.AND P1, PT, R11, RZ, PT ;  /* 0x000000ff0b00720c */ /* 0x000fe20003f26270 */
[----:B------:R-:W-:Y:S01]  /*0440*/  VIADD R8, R20, 0x78dde6e4 ;  /* 0x78dde6e414087836 */ /* 0x000fe20000000000 */
[----:B------:R-:W-:Y:S01]  /*0450*/  ISETP.NE.AND P2, PT, R14, RZ, PT ;  /* 0x000000ff0e00720c */ /* 0x000fe20003f45270 */
[----:B------:R-:W-:Y:S01]  /*0460*/  IMAD.WIDE.U32 R12, R12, -0x326172a9, RZ ;  /* 0xcd9e8d570c0c7825 */ /* 0x000fe200078e00ff */
[----:B------:R-:W-:-:S03]  /*0470*/  IADD3 R9, R21, -0x126145ec, RZ ;  /* 0xed9eba1415097810 */ /* 0x000fc60007ffe0ff */
[----:B------:R-:W-:Y:S01]  /*0480*/  IMAD.WIDE.U32 R18, R18, -0x2daee0ad, RZ ;  /* 0xd2511f5312127825 */ /* 0x000fe200078e00ff */
[----:B------:R-:W-:Y:S02]  /*0490*/  LOP3.LUT R16, R13, R22, R8, 0x96, !PT ;  /* 0x000000160d107212 */ /* 0x000fe400078e9608 */
[----:B------:R-:W-:Y:S02]  /*04a0*/  @P0 IADD3 R15, R15, 0x1, RZ ;  /* 0x000000010f0f0810 */ /* 0x000fe40007ffe0ff */
[----:B------:R-:W-:Y:S01]  /*04b0*/  LOP3.LUT R22, R19, R10, R9, 0x96, !PT ;  /* 0x0000000a13167212 */ /* 0x000fe200078e9609 */
[----:B------:R-:W-:Y:S02]  /*04c0*/  VIADD R10, R21, 0xa9066899 ;  /* 0xa9066899150a7836 */ /* 0x000fe40000000000 */
[----:B------:R-:W-:Y:S01]  /*04d0*/  IMAD.WIDE.U32 R16, R16, -0x2daee0ad, RZ ;  /* 0xd2511f5310107825 */ /* 0x000fe200078e00ff */
[----:B------:R-:W-:-:S03]  /*04e0*/  IADD3 R11, R20, 0x1715609d, RZ ;  /* 0x1715609d140b7810 */ /* 0x000fc60007ffe0ff */
[----:B------:R-:W-:-:S04]  /*04f0*/  IMAD.WIDE.U32 R22, R22, -0x326172a9, RZ ;  /* 0xcd9e8d5716167825 */ /* 0x000fc800078e00ff */
[----:B------:R-:W-:Y:S01]  /*0500*/  @!P1 IMAD.MOV R15, RZ, RZ, -R15 ;  /* 0x000000ffff0f9224 */ /* 0x000fe200078e0a0f */
[----:B------:R-:W-:Y:S02]  /*0510*/  @!P2 LOP3.LUT R15, RZ, R14, RZ, 0x33, !PT ;  /* 0x0000000eff0fa212 */ /* 0x000fe400078e33ff */
[----:B------:R-:W-:Y:S02]  /*0520*/  LOP3.LUT R18, R17, R18, R10, 0x96, !PT ;  /* 0x0000001211127212 */ /* 0x000fe400078e960a */
[----:B------:R-:W-:Y:S02]  /*0530*/  LOP3.LUT R26, R23, R12, R11, 0x96, !PT ;  /* 0x0000000c171a7212 */ /* 0x000fe400078e960b */
[----:B------:R-:W-:Y:S01]  /*0540*/  IADD3 R15, R15, 0x1, RZ ;  /* 0x000000010f0f7810 */ /* 0x000fe20007ffe0ff */
[----:B------:R-:W-:Y:S01]  /*0550*/  IMAD.WIDE.U32 R18, R18, -0x326172a9, RZ ;  /* 0xcd9e8d5712127825 */ /* 0x000fe200078e00ff */
[----:B------:R-:W-:-:S03]  /*0560*/  IADD3 R12, R20, -0x4ab325aa, RZ ;  /* 0xb54cda56140c7810 */ /* 0x000fc60007ffe0ff */
[----:B------:R-:W-:-:S04]  /*0570*/  IMAD.WIDE.U32 R26, R26, -0x2daee0ad, RZ ;  /* 0xd2511f531a1a7825 */ /* 0x000fc800078e00ff */
[----:B------:R-:W-:Y:S02]  /*0580*/  VIADD R13, R21, 0x646e171e ;  /* 0x646e171e150d7836 */ /* 0x000fe40000000000 */
[----:B------:R-:W-:Y:S01]  /*0590*/  IMAD R14, R14, R15, RZ ;  /* 0x0000000f0e0e7224 */ /* 0x000fe200078e02ff */
[----:B------:R-:W-:Y:S02]  /*05a0*/  LOP3.LUT R24, R19, R22, R12, 0x96, !PT ;  /* 0x0000001613187212 */ /* 0x000fe400078e960c */
[----:B------:R-:W-:Y:S02]  /*05b0*/  LOP3.LUT R22, R27, R16, R13, 0x96, !PT ;  /* 0x000000101b167212 */ /* 0x000fe400078e960d */
        /* <DEDUP_REMOVED lines=31> */
.L_x_95:
        /* <DEDUP_REMOVED lines=13> */
.L_x_89:
[----:B------:R-:W-:Y:S05]  /*0880*/  BSYNC B0 ;  /* 0x0000000000007941 */ /* 0x000fea0003800000 */
.L_x_88:
[C---:B------:R-:W-:Y:S01]  /*0890*/  IMAD.HI.U32 R30, R54.reuse, -0x326172a9, RZ ;  /* 0xcd9e8d57361e7827 */ /* 0x040fe200078e00ff */
[----:B------:R-:W-:Y:S02]  /*08a0*/  LOP3.LUT R31, R31, R47, R21, 0x96, !PT ;  /* 0x0000002f1f1f7212 */ /* 0x000fe400078e9615 */
[----:B------:R-:W-:Y:S01]  /*08b0*/  ISETP.NE.AND P0, PT, R53, 0x1, PT ;  /* 0x000000013500780c */ /* 0x000fe20003f05270 */
[----:B------:R-:W-:Y:S01]  /*08c0*/  IMAD R32, R54, -0x326172a9, RZ ;  /* 0xcd9e8d5736207824 */ /* 0x000fe200078e02ff */
[----:B------:R-:W-:Y:S01]  /*08d0*/  LOP3.LUT R30, R30, R49, R20, 0x96, !PT ;  /* 0x000000311e1e7212 */ /* 0x000fe200078e9614 */
[----:B------:R-:W-:Y:S01]  /*08e0*/  IMAD.WIDE.U32 R34, R31, -0x326172a9, RZ ;  /* 0xcd9e8d571f227825 */ /* 0x000fe200078e00ff */
[----:B------:R-:W-:-:S03]  /*08f0*/  MOV R38, R51 ;  /* 0x0000003300267202 */ /* 0x000fc60000000f00 */
[----:B------:R-:W-:Y:S01]  /*0900*/  IMAD R31, R46, -0x2daee0ad, RZ ;  /* 0xd2511f532e1f7824 */ /* 0x000fe200078e02ff */
[----:B------:R-:W-:Y:S01]  /*0910*/  LOP3.LUT R32, R35, R32, R3, 0x96, !PT ;  /* 0x0000002023207212 */ /* 0x000fe200078e9603 */
[----:B------:R-:W-:-:S04]  /*0920*/  IMAD.WIDE.U32 R36, R30, -0x2daee0ad, RZ ;  /* 0xd2511f531e247825 */ /* 0x000fc800078e00ff */
[----:B------:R-:W-:Y:S01]  /*0930*/  IMAD.WIDE.U32 R32, R32, -0x2daee0ad, RZ ;  /* 0xd2511f5320207825 */ /* 0x000fe200078e00ff */
[----:B------:R-:W-:-:S03]  /*0940*/  LOP3.LUT R31, R37, R31, R2, 0x96, !PT ;  /* 0x0000001f251f7212 */ /* 0x000fc600078e9602 */
[----:B------:R-:W-:Y:S01]  /*0950*/  IMAD R39, R48, -0x2daee0ad, RZ ;  /* 0xd2511f5330277824 */ /* 0x000fe200078e02ff */
        /* <DEDUP_REMOVED lines=27> */
[----:B------:R-:W-:Y:S01]  /*0b10*/  IMAD.MOV.U32 R33, RZ, RZ, R50 ;  /* 0x000000ffff217224 */ /* 0x000fe200078e0032 */
[----:B------:R-:W-:Y:S01]  /*0b20*/  LOP3.LUT R48, R31, R34, R17, 0x96, !PT ;  /* 0x000000221f307212 */ /* 0x000fe200078e9611 */
[----:B------:R-:W-:-:S04]  /*0b30*/  IMAD.WIDE.U32 R34, R35, -0x326172a9, RZ ;  /* 0xcd9e8d5723227825 */ /* 0x000fc800078e00ff */
[----:B------:R-:W-:Y:S01]  /*0b40*/  IMAD.HI.U32 R51, R48, -0x2daee0ad, RZ ;  /* 0xd2511f5330337827 */ /* 0x000fe200078e00ff */
[----:B------:R-:W-:-:S03]  /*0b50*/  LOP3.LUT R50, R35, R30, R45, 0x96, !PT ;  /* 0x0000001e23327212 */ /* 0x000fc600078e962d */
[----:B------:R-:W-:Y:S01]  /*0b60*/  IMAD.MOV.U32 R35, RZ, RZ, R52 ;  /* 0x000000ffff237224 */ /* 0x000fe200078e0034 */
[----:B------:R-:W-:Y:S01]  /*0b70*/  MOV R52, R34 ;  /* 0x0000002200347202 */ /* 0x000fe20000000f00 */
[----:B------:R-:W-:Y:S01]  /*0b80*/  IMAD.MOV.U32 R31, RZ, RZ, R39 ;  /* 0x000000ffff1f7224 */ /* 0x000fe200078e0027 */
[----:B------:R-:W-:Y:S01]  /*0b90*/  LOP3.LUT R51, R51, R32, R19, 0x96, !PT ;  /* 0x0000002033337212 */ /* 0x000fe200078e9613 */
[----:B------:R-:W-:Y:S01]  /*0ba0*/  IMAD.MOV.U32 R37, RZ, RZ, R35 ;  /* 0x000000ffff257224 */ /* 0x000fe200078e0023 */
        /* <DEDUP_REMOVED lines=15> */
.L_x_91:
[----:B------:R-:W-:Y:S01]  /*0ca0*/  IMAD.MOV.U32 R37, RZ, RZ, R38 ;  /* 0x000000ffff257224 */ /* 0x000fe200078e0026 */
[----:B------:R-:W-:Y:S01]  /*0cb0*/  MOV R36, R39 ;  /* 0x0000002700247202 */ /* 0x000fe20000000f00 */
[----:B------:R-:W-:Y:S01]  /*0cc0*/  IMAD.MOV.U32 R31, RZ, RZ, R50 ;  /* 0x000000ffff1f7224 */ /* 0x000fe200078e0032 */
[----:B------:R-:W-:-:S07]  /*0cd0*/  MOV R30, R52 ;  /* 0x00000034001e7202 */ /* 0x000fce0000000f00 */
.L_x_90:
[----:B------:R-:W-:Y:S01]  /*0ce0*/  IMAD.WIDE.U32 R32, R30, 0x200000, RZ ;  /* 0x002000001e207825 */ /* 0x000fe200078e00ff */
[----:B-1----:R-:W-:Y:S01]  /*0cf0*/  ISETP.GE.AND P0, PT, R41, R44, PT ;  /* 0x0000002c2900720c */ /* 0x002fe20003f06270 */
[----:B------:R-:W-:Y:S01]  /*0d00*/  HFMA2.MMA R35, -RZ, RZ, 1.15625, 0 ;  /* 0x3ca00000ff237435 */ /* 0x000fe200000001ff */
[----:B------:R-:W-:Y:S01]  /*0d10*/  BSSY B0, `(.L_x_92) ;  /* 0x0000019000007945 */ /* 0x000fe20003800000 */
[----:B------:R-:W-:Y:S01]  /*0d20*/  IMAD.MOV.U32 R34, RZ, RZ, 0x0 ;  /* 0x00000000ff227424 */ /* 0x000fe200078e00ff */
[----:B------:R-:W-:Y:S01]  /*0d30*/  LOP3.LUT R32, R32, R31, RZ, 0x3c, !PT ;  /* 0x0000001f20207212 */ /* 0x000fe200078e3cff */
[----:B------:R-:W-:-:S03]  /*0d40*/  IMAD R55, R0, UR6, R41 ;  /* 0x0000000600377c24 */ /* 0x000fc6000f8e0229 */
[----:B------:R-:W1:Y:S02]  /*0d50*/  I2F.F64.U64 R30, R32 ;  /* 0x00000020001e7312 */ /* 0x000e640000301800 */
[----:B------:R-:W-:Y:S01]  /*0d60*/  ISETP.GE.AND P1, PT, R55, R44, PT ;  /* 0x0000002c3700720c */ /* 0x000fe20003f26270 */
[----:B-1----:R-:W-:Y:S02]  /*0d70*/  DFMA R30, R30, R34, 5.5511151231257827021e-17 ;  /* 0x3c9000001e1e742b */ /* 0x002fe40000000022 */
[----:B------:R-:W-:Y:S10]  /*0d80*/  @P0 BRA `(.L_x_93) ;  /* 0x0000000000440947 */ /* 0x000ff40003800000 */
[----:B--2---:R-:W-:-:S06]  /*0d90*/  IMAD.WIDE R32, R41, 0x8, R22 ;  /* 0x0000000829207825 */ /* 0x004fcc00078e0216 */
[----:B------:R-:W2:Y:S01]  /*0da0*/  LDG.E.64 R32, desc[UR4][R32.64] ;  /* 0x0000000420207981 */ /* 0x000ea2000c1e1b00 */
[----:B------:R-:W-:-:S04]  /*0db0*/  IMAD.WIDE.U32 R56, R36, 0x200000, RZ ;  /* 0x0020000024387825 */ /* 0x000fc800078e00ff */
[----:B---3--:R-:W-:Y:S01]  /*0dc0*/  IMAD.WIDE R38, R41, 0x8, R24 ;  /* 0x0000000829267825 */ /* 0x008fe200078e0218 */
[----:B------:R-:W-:-:S03]  /*0dd0*/  LOP3.LUT R56, R56, R37, RZ, 0x3c, !PT ;  /* 0x0000002538387212 */ /* 0x000fc600078e3cff */
[----:B0-----:R-:W-:-:S03]  /*0de0*/  IMAD.WIDE R40, R41, 0x8, R26 ;  /* 0x0000000829287825 */ /* 0x001fc600078e021a */
[----:B------:R-:W0:Y:S02]  /*0df0*/  I2F.F64.U64 R56, R56 ;  /* 0x0000003800387312 */ /* 0x000e240000301800 */
[----:B0-----:R-:W-:-:S08]  /*0e00*/  DFMA R34, R56, R34, 5.5511151231257827021e-17 ;  /* 0x3c9000003822742b */ /* 0x001fd00000000022 */
[----:B------:R-:W-:Y:S02]  /*0e10*/  DFMA R34, R28, R34, UR8 ;  /* 0x000000081c227e2b */ /* 0x000fe40008000022 */
        /* <DEDUP_REMOVED lines=8> */
.L_x_93:
[----:B------:R-:W-:Y:S05]  /*0ea0*/  BSYNC B0 ;  /* 0x0000000000007941 */ /* 0x000fea0003800000 */
.L_x_92:
[----:B------:R-:W-:Y:S05]  /*0eb0*/  @P1 BRA `(.L_x_94) ;  /* 0x0000000000341947 */ /* 0x000fea0003800000 */
[----:B-12---:R-:W-:-:S06]  /*0ec0*/  IMAD.WIDE R32, R55, 0x8, R22 ;  /* 0x0000000837207825 */ /* 0x006fcc00078e0216 */
[----:B------:R-:W2:Y:S01]  /*0ed0*/  LDG.E.64 R32, desc[UR4][R32.64] ;  /* 0x0000000420207981 */ /* 0x000ea2000c1e1b00 */
[----:B------:R-:W-:Y:S01]  /*0ee0*/  DFMA R38, R28, R30, UR8 ;  /* 0x000000081c267e2b */ /* 0x000fe2000800001e */
[----:B---3--:R-:W-:-:S04]  /*0ef0*/  IMAD.WIDE R36, R55, 0x8, R24 ;  /* 0x0000000837247825 */ /* 0x008fc800078e0218 */
[----:B0-----:R-:W-:Y:S01]  /*0f00*/  IMAD.WIDE R30, R55, 0x8, R26 ;  /* 0x00000008371e7825 */ /* 0x001fe200078e021a */
        /* <DEDUP_REMOVED lines=8> */
.L_x_94:
[----:B-1--4-:R-:W-:Y:S01]  /*0f90*/  IMAD R41, R0, UR6, R55 ;  /* 0x0000000600297c24 */ /* 0x012fe2000f8e0237 */
[----:B------:R-:W-:Y:S05]  /*0fa0*/  WARPSYNC.ALL ;  /* 0x0000000000007948 */ /* 0x000fea0003800000 */
[----:B------:R-:W-:Y:S01]  /*0fb0*/  BAR.SYNC.DEFER_BLOCKING 0x0 ;  /* 0x0000000000007b1d */ /* 0x000fe20000010000 */
[----:B------:R-:W-:-:S13]  /*0fc0*/  ISETP.GE.AND P0, PT, R41, R14, PT ;  /* 0x0000000e2900720c */ /* 0x000fda0003f06270 */
[----:B------:R-:W-:Y:S05]  /*0fd0*/  @!P0 BRA `(.L_x_95) ;  /* 0xfffffff400f48947 */ /* 0x000fea000383ffff */
[----:B------:R-:W-:Y:S05]  /*0fe0*/  EXIT ;  /* 0x000000000000794d */ /* 0x000fea0003800000 */
.L_x_96:
        /* <DEDUP_REMOVED lines=9> */
.L_x_104:


//--------------------- .nv.global.init           --------------------------
	.section	.nv.global.init,"aw",@progbits
	.align	4
.nv.global.init:
	.type		mrg32k3aM1SubSeq,@object
	.size		mrg32k3aM1SubSeq,(mrg32k3aM2SubSeq - mrg32k3aM1SubSeq)
mrg32k3aM1SubSeq:
        /*0000*/ 	.byte	0x0b, 0xcc, 0xee, 0x04, 0x73, 0x29, 0x8b, 0x6f, 0xf6, 0x53, 0x03, 0xf6, 0x23, 0xf6, 0xea, 0xda
        /* <DEDUP_REMOVED lines=125> */
	.type		mrg32k3aM2SubSeq,@object
	.size		mrg32k3aM2SubSeq,(mrg32k3aM1 - mrg32k3aM2SubSeq)
mrg32k3aM2SubSeq:
        /* <DEDUP_REMOVED lines=126> */
	.type		mrg32k3aM1,@object
	.size		mrg32k3aM1,(mrg32k3aM1Seq - mrg32k3aM1)
mrg32k3aM1:
        /* <DEDUP_REMOVED lines=144> */
	.type		mrg32k3aM1Seq,@object
	.size		mrg32k3aM1Seq,(mrg32k3aM2 - mrg32k3aM1Seq)
mrg32k3aM1Seq:
        /* <DEDUP_REMOVED lines=144> */
	.type		mrg32k3aM2,@object
	.size		mrg32k3aM2,(mrg32k3aM2Seq - mrg32k3aM2)
mrg32k3aM2:
        /* <DEDUP_REMOVED lines=144> */
	.type		mrg32k3aM2Seq,@object
	.size		mrg32k3aM2Seq,(precalc_xorwow_matrix - mrg32k3aM2Seq)
mrg32k3aM2Seq:
        /* <DEDUP_REMOVED lines=144> */
	.type		precalc_xorwow_matrix,@object
	.size		precalc_xorwow_matrix,(precalc_xorwow_offset_matrix - precalc_xorwow_matrix)
precalc_xorwow_matrix:
        /* <DEDUP_REMOVED lines=6400> */
	.type		precalc_xorwow_offset_matrix,@object
	.size		precalc_xorwow_offset_matrix,(.L_1 - precalc_xorwow_offset_matrix)
precalc_xorwow_offset_matrix:
        /* <DEDUP_REMOVED lines=6400> */
.L_1:


//--------------------- .nv.shared.reserved.0     --------------------------
	.section	.nv.shared.reserved.0,"aw",@nobits
	.weak		__nv_reservedSMEM_offset_0_alias
	.size		__nv_reservedSMEM_offset_0_alias, 0, 0
	.other		__nv_reservedSMEM_offset_0_alias,@"STO_CUDA_RESERVED_SHARED STV_DEFAULT"
__nv_reservedSMEM_offset_0_alias:
	.zero		0


//--------------------- .nv.global                --------------------------
	.section	.nv.global,"aw",@nobits
.nv.global:
	.type		_ZN48_INTERNAL_12cf7792_17_RreluWithNoise_cu_512e7e354cuda3std3__48in_placeE,@object
	.size		_ZN48_INTERNAL_12cf7792_17_RreluWithNoise_cu_512e7e354cuda3std3__48in_placeE,(_ZN48_INTERNAL_12cf7792_17_RreluWithNoise_cu_512e7e354cuda3std6ranges3__45__cpo8distanceE - _ZN48_INTERNAL_12cf7792_17_RreluWithNoise_cu_512e7e354cuda3std3__48in_placeE)
_ZN48_INTERNAL_12cf7792_17_RreluWithNoise_cu_512e7e354cuda3std3__48in_placeE:
	.zero		1
	.type		_ZN48_INTERNAL_12cf7792_17_RreluWithNoise_cu_512e7e354cuda3std6ranges3__45__cpo8distanceE,@object
	.size		_ZN48_INTERNAL_12cf7792_17_RreluWithNoise_cu_512e7e354cuda3std6ranges3__45__cpo8distanceE,(_ZN48_INTERNAL_12cf7792_17_RreluWithNoise_cu_512e7e354cuda3std3__45__cpo6cbeginE - _ZN48_INTERNAL_12cf7792_17_RreluWithNoise_cu_512e7e354cuda3std6ranges3__45__cpo8distanceE)
_ZN48_INTERNAL_12cf7792_17_RreluWithNoise_cu_512e7e354cuda3std6ranges3__45__cpo8distanceE:
	.zero		1
	.type		_ZN48_INTERNAL_12cf7792_17_RreluWithNoise_cu_512e7e354cuda3std3__45__cpo6cbeginE,@object
	.size		_ZN48_INTERNAL_12cf7792_17_RreluWithNoise_cu_512e7e354cuda3std3__45__cpo6cbeginE,(_ZN48_INTERNAL_12cf7792_17_RreluWithNoise_cu_512e7e354cuda3std6ranges3__45__cpo7advanceE - _ZN48_INTERNAL_12cf7792_17_RreluWithNoise_cu_512e7e354cuda3std3__45__cpo6cbeginE)
_ZN48_INTERNAL_12cf7792_17_RreluWithNoise_cu_512e7e354cuda3std3__45__cpo6cbeginE:
	.zero		1
	.type		_ZN48_INTERNAL_12cf7792_17_RreluWithNoise_cu_512e7e354cuda3std6ranges3__45__cpo7advanceE,@object
	.size		_ZN48_INTERNAL_12cf7792_17_RreluWithNoise_cu_512e7e354cuda3std6ranges3__45__cpo7advanceE,(_ZN48_INTERNAL_12cf7792_17_RreluWithNoise_cu_512e7e354cuda3std3__45__cpo7crbeginE - _ZN48_INTERNAL_12cf7792_17_RreluWithNoise_cu_512e7e354cuda3std6ranges3__45__cpo7advanceE)
_ZN48_INTERNAL_12cf7792_17_RreluWithNoise_cu_512e7e354cuda3std6ranges3__45__cpo7advanceE:
	.zero		1
	.type		_ZN48_INTERNAL_12cf7792_17_RreluWithNoise_cu_512e7e354cuda3std3__45__cpo7crbeginE,@object
	.size		_ZN48_INTERNAL_12cf7792_17_RreluWithNoise_cu_512e7e354cuda3std3__45__cpo7crbeginE,(_ZN48_INTERNAL_12cf7792_17_RreluWithNoise_cu_512e7e354cuda3std6ranges3__45__cpo4dataE - _ZN48_INTERNAL_12cf7792_17_RreluWithNoise_cu_512e7e354cuda3std3__45__cpo7crbeginE)
_ZN48_INTERNAL_12cf7792_17_RreluWithNoise_cu_512e7e354cuda3std3__45__cpo7crbeginE:
	.zero		1
	.type		_ZN48_INTERNAL_12cf7792_17_RreluWithNoise_cu_512e7e354cuda3std6ranges3__45__cpo4dataE,@object
	.size		_ZN48_INTERNAL_12cf7792_17_RreluWithNoise_cu_512e7e354cuda3std6ranges3__45__cpo4dataE,(_ZN48_INTERNAL_12cf7792_17_RreluWithNoise_cu_512e7e354cuda3std6ranges3__45__cpo5beginE - _ZN48_INTERNAL_12cf7792_17_RreluWithNoise_cu_512e7e354cuda3std6ranges3__45__cpo4dataE)
_ZN48_INTERNAL_12cf7792_17_RreluWithNoise_cu_512e7e354cuda3std6ranges3__45__cpo4dataE:
	.zero		1
	.type		_ZN48_INTERNAL_12cf7792_17_RreluWithNoise_cu_512e7e354cuda3std6ranges3__45__cpo5beginE,@object
	.size		_ZN48_INTERNAL_12cf7792_17_RreluWithNoise_cu_512e7e354cuda3std6ranges3__45__cpo5beginE,(_ZN48_INTERNAL_12cf7792_17_RreluWithNoise_cu_512e7e354cuda3std3__450_GLOBAL__N__12cf7792_17_RreluWithNoise_cu_512e7e356ignoreE - _ZN48_INTERNAL_12cf7792_17_RreluWithNoise_cu_512e7e354cuda3std6ranges3__45__cpo5beginE)
_ZN48_INTERNAL_12cf7792_17_RreluWithNoise_cu_512e7e354cuda3std6ranges3__45__cpo5beginE:
	.zero		1
	.type		_ZN48_INTERNAL_12cf7792_17_RreluWithNoise_cu_512e7e354cuda3std3__450_GLOBAL__N__12cf7792_17_RreluWithNoise_cu_512e7e356ignoreE,@object
	.size		_ZN48_INTERNAL_12cf7792_17_RreluWithNoise_cu_512e7e354cuda3std3__450_GLOBAL__N__12cf7792_17_RreluWithNoise_cu_512e7e356ignoreE,(_ZN48_INTERNAL_12cf7792_17_RreluWithNoise_cu_512e7e354cuda3std6ranges3__45__cpo4sizeE - _ZN48_INTERNAL_12cf7792_17_RreluWithNoise_cu_512e7e354cuda3std3__450_GLOBAL__N__12cf7792_17_RreluWithNoise_cu_512e7e356ignoreE)
_ZN48_INTERNAL_12cf7792_17_RreluWithNoise_cu_512e7e354cuda3std3__450_GLOBAL__N__12cf7792_17_RreluWithNoise_cu_512e7e356ignoreE:
	.zero		1
	.type		_ZN48_INTERNAL_12cf7792_17_RreluWithNoise_cu_512e7e354cuda3std6ranges3__45__cpo4sizeE,@object
	.size		_ZN48_INTERNAL_12cf7792_17_RreluWithNoise_cu_512e7e354cuda3std6ranges3__45__cpo4sizeE,(_ZN48_INTERNAL_12cf7792_17_RreluWithNoise_cu_512e7e354cuda3std3__45__cpo5beginE - _ZN48_INTERNAL_12cf7792_17_RreluWithNoise_cu_512e7e354cuda3std6ranges3__45__cpo4sizeE)
_ZN48_INTERNAL_12cf7792_17_RreluWithNoise_cu_512e7e354cuda3std6ranges3__45__cpo4sizeE:
	.zero		1
	.type		_ZN48_INTERNAL_12cf7792_17_RreluWithNoise_cu_512e7e354cuda3std3__45__cpo5beginE,@object
	.size		_ZN48_INTERNAL_12cf7792_17_RreluWithNoise_cu_512e7e354cuda3std3__45__cpo5beginE,(_ZN48_INTERNAL_12cf7792_17_RreluWithNoise_cu_512e7e354cuda3std6ranges3__45__cpo6cbeginE - _ZN48_INTERNAL_12cf7792_17_RreluWithNoise_cu_512e7e354cuda3std3__45__cpo5beginE)
_ZN48_INTERNAL_12cf7792_17_RreluWithNoise_cu_512e7e354cuda3std3__45__cpo5beginE:
	.zero		1
	.type		_ZN48_INTERNAL_12cf7792_17_RreluWithNoise_cu_512e7e354cuda3std6ranges3__45__cpo6cbeginE,@object
	.size		_ZN48_INTERNAL_12cf7792_17_RreluWithNoise_cu_512e7e354cuda3std6ranges3__45__cpo6cbeginE,(_ZN48_INTERNAL_12cf7792_17_RreluWithNoise_cu_512e7e354cuda3std3__45__cpo6rbeginE - _ZN48_INTERNAL_12cf7792_17_RreluWithNoise_cu_512e7e354cuda3std6ranges3__45__cpo6cbeginE)
_ZN48_INTERNAL_12cf7792_17_RreluWithNoise_cu_512e7e354cuda3std6ranges3__45__cpo6cbeginE:
	.zero		1
	.type		_ZN48_INTERNAL_12cf7792_17_RreluWithNoise_cu_512e7e354cuda3std3__45__cpo6rbeginE,@object
	.size		_ZN48_INTERNAL_12cf7792_17_RreluWithNoise_cu_512e7e354cuda3std3__45__cpo6rbeginE,(_ZN48_INTERNAL_12cf7792_17_RreluWithNoise_cu_512e7e354cuda3std6ranges3__45__cpo4nextE - _ZN48_INTERNAL_12cf7792_17_RreluWithNoise_cu_512e7e354cuda3std3__45__cpo6rbeginE)
_ZN48_INTERNAL_12cf7792_17_RreluWithNoise_cu_512e7e354cuda3std3__45__cpo6rbeginE:
	.zero		1
	.type		_ZN48_INTERNAL_12cf7792_17_RreluWithNoise_cu_512e7e354cuda3std6ranges3__45__cpo4nextE,@object
	.size		_ZN48_INTERNAL_12cf7792_17_RreluWithNoise_cu_512e7e354cuda3std6ranges3__45__cpo4nextE,(_ZN48_INTERNAL_12cf7792_17_RreluWithNoise_cu_512e7e354cuda3std6ranges3__45__cpo4swapE - _ZN48_INTERNAL_12cf7792_17_RreluWithNoise_cu_512e7e354cuda3std6ranges3__45__cpo4nextE)
_ZN48_INTERNAL_12cf7792_17_RreluWithNoise_cu_512e7e354cuda3std6ranges3__45__cpo4nextE:
	.zero		1
	.type		_ZN48_INTERNAL_12cf7792_17_RreluWithNoise_cu_512e7e354cuda3std6ranges3__45__cpo4swapE,@object
	.size		_ZN48_INTERNAL_12cf7792_17_RreluWithNoise_cu_512e7e354cuda3std6ranges3__45__cpo4swapE,(_ZN48_INTERNAL_12cf7792_17_RreluWithNoise_cu_512e7e354cuda3std3__420unreachable_sentinelE - _ZN48_INTERNAL_12cf7792_17_RreluWithNoise_cu_512e7e354cuda3std6ranges3__45__cpo4swapE)
_ZN48_INTERNAL_12cf7792_17_RreluWithNoise_cu_512e7e354cuda3std6ranges3__45__cpo4swapE:
	.zero		1
	.type		_ZN48_INTERNAL_12cf7792_17_RreluWithNoise_cu_512e7e354cuda3std3__420unreachable_sentinelE,@object
	.size		_ZN48_INTERNAL_12cf7792_17_RreluWithNoise_cu_512e7e354cuda3std3__420unreachable_sentinelE,(_ZN48_INTERNAL_12cf7792_17_RreluWithNoise_cu_512e7e356thrust23THRUST_300001_SM_900_NS6system6detail10sequential3seqE - _ZN48_INTERNAL_12cf7792_17_RreluWithNoise_cu_512e7e354cuda3std3__420unreachable_sentinelE)
_ZN48_INTERNAL_12cf7792_17_RreluWithNoise_cu_512e7e354cuda3std3__420unreachable_sentinelE:
	.zero		1
	.type		_ZN48_INTERNAL_12cf7792_17_RreluWithNoise_cu_512e7e356thrust23THRUST_300001_SM_900_NS6system6detail10sequential3seqE,@object
	.size		_ZN48_INTERNAL_12cf7792_17_RreluWithNoise_cu_512e7e356thrust23THRUST_300001_SM_900_NS6system6detail10sequential3seqE,(_ZN48_INTERNAL_12cf7792_17_RreluWithNoise_cu_512e7e354cuda3std3__45__cpo4cendE - _ZN48_INTERNAL_12cf7792_17_RreluWithNoise_cu_512e7e356thrust23THRUST_300001_SM_900_NS6system6detail10sequential3seqE)
_ZN48_INTERNAL_12cf7792_17_RreluWithNoise_cu_512e7e356thrust23THRUST_300001_SM_900_NS6system6detail10sequential3seqE:
	.zero		1
	.type		_ZN48_INTERNAL_12cf7792_17_RreluWithNoise_cu_512e7e354cuda3std3__45__cpo4cendE,@object
	.size		_ZN48_INTERNAL_12cf7792_17_RreluWithNoise_cu_512e7e354cuda3std3__45__cpo4cendE,(_ZN48_INTERNAL_12cf7792_17_RreluWithNoise_cu_512e7e354cuda3std6ranges3__45__cpo9iter_swapE - _ZN48_INTERNAL_12cf7792_17_RreluWithNoise_cu_512e7e354cuda3std3__45__cpo4cendE)
_ZN48_INTERNAL_12cf7792_17_RreluWithNoise_cu_512e7e354cuda3std3__45__cpo4cendE:
	.zero		1
	.type		_ZN48_INTERNAL_12cf7792_17_RreluWithNoise_cu_512e7e354cuda3std6ranges3__45__cpo9iter_swapE,@object
	.size		_ZN48_INTERNAL_12cf7792_17_RreluWithNoise_cu_512e7e354cuda3std6ranges3__45__cpo9iter_swapE,(_ZN48_INTERNAL_12cf7792_17_RreluWithNoise_cu_512e7e354cuda3std3__45__cpo5crendE - _ZN48_INTERNAL_12cf7792_17_RreluWithNoise_cu_512e7e354cuda3std6ranges3__45__cpo9iter_swapE)
_ZN48_INTERNAL_12cf7792_17_RreluWithNoise_cu_512e7e354cuda3std6ranges3__45__cpo9iter_swapE:
	.zero		1
	.type		_ZN48_INTERNAL_12cf7792_17_RreluWithNoise_cu_512e7e354cuda3std3__45__cpo5crendE,@object
	.size		_ZN48_INTERNAL_12cf7792_17_RreluWithNoise_cu_512e7e354cuda3std3__45__cpo5crendE,(_ZN48_INTERNAL_12cf7792_17_RreluWithNoise_cu_512e7e354cuda3std6ranges3__45__cpo5cdataE - _ZN48_INTERNAL_12cf7792_17_RreluWithNoise_cu_512e7e354cuda3std3__45__cpo5crendE)
_ZN48_INTERNAL_12cf7792_17_RreluWithNoise_cu_512e7e354cuda3std3__45__cpo5crendE:
	.zero		1
	.type		_ZN48_INTERNAL_12cf7792_17_RreluWithNoise_cu_512e7e354cuda3std6ranges3__45__cpo5cdataE,@object
	.size		_ZN48_INTERNAL_12cf7792_17_RreluWithNoise_cu_512e7e354cuda3std6ranges3__45__cpo5cdataE,(_ZN48_INTERNAL_12cf7792_17_RreluWithNoise_cu_512e7e354cuda3std6ranges3__45__cpo3endE - _ZN48_INTERNAL_12cf7792_17_RreluWithNoise_cu_512e7e354cuda3std6ranges3__45__cpo5cdataE)
_ZN48_INTERNAL_12cf7792_17_RreluWithNoise_cu_512e7e354cuda3std6ranges3__45__cpo5cdataE:
	.zero		1
	.type		_ZN48_INTERNAL_12cf7792_17_RreluWithNoise_cu_512e7e354cuda3std6ranges3__45__cpo3endE,@object
	.size		_ZN48_INTERNAL_12cf7792_17_RreluWithNoise_cu_512e7e354cuda3std6ranges3__45__cpo3endE,(_ZN48_INTERNAL_12cf7792_17_RreluWithNoise_cu_512e7e354cuda3std3__419piecewise_constructE - _ZN48_INTERNAL_12cf7792_17_RreluWithNoise_cu_512e7e354cuda3std6ranges3__45__cpo3endE)
_ZN48_INTERNAL_12cf7792_17_RreluWithNoise_cu_512e7e354cuda3std6ranges3__45__cpo3endE:
	.zero		1
	.type		_ZN48_INTERNAL_12cf7792_17_RreluWithNoise_cu_512e7e354cuda3std3__419piecewise_constructE,@object
	.size		_ZN48_INTERNAL_12cf7792_17_RreluWithNoise_cu_512e7e354cuda3std3__419piecewise_constructE,(_ZN48_INTERNAL_12cf7792_17_RreluWithNoise_cu_512e7e354cuda3std6ranges3__45__cpo5ssizeE - _ZN48_INTERNAL_12cf7792_17_RreluWithNoise_cu_512e7e354cuda3std3__419piecewise_constructE)
_ZN48_INTERNAL_12cf7792_17_RreluWithNoise_cu_512e7e354cuda3std3__419piecewise_constructE:
	.zero		1
	.type		_ZN48_INTERNAL_12cf7792_17_RreluWithNoise_cu_512e7e354cuda3std6ranges3__45__cpo5ssizeE,@object
	.size		_ZN48_INTERNAL_12cf7792_17_RreluWithNoise_cu_512e7e354cuda3std6ranges3__45__cpo5ssizeE,(_ZN48_INTERNAL_12cf7792_17_RreluWithNoise_cu_512e7e354cuda3std3__45__cpo3endE - _ZN48_INTERNAL_12cf7792_17_RreluWithNoise_cu_512e7e354cuda3std6ranges3__45__cpo5ssizeE)
_ZN48_INTERNAL_12cf7792_17_RreluWithNoise_cu_512e7e354cuda3std6ranges3__45__cpo5ssizeE:
	.zero		1
	.type		_ZN48_INTERNAL_12cf7792_17_RreluWithNoise_cu_512e7e354cuda3std3__45__cpo3endE,@object
	.size		_ZN48_INTERNAL_12cf7792_17_RreluWithNoise_cu_512e7e354cuda3std3__45__cpo3endE,(_ZN48_INTERNAL_12cf7792_17_RreluWithNoise_cu_512e7e354cuda3std6ranges3__45__cpo4cendE - _ZN48_INTERNAL_12cf7792_17_RreluWithNoise_cu_512e7e354cuda3std3__45__cpo3endE)
_ZN48_INTERNAL_12cf7792_17_RreluWithNoise_cu_512e7e354cuda3std3__45__cpo3endE:
	.zero		1
	.type		_ZN48_INTERNAL_12cf7792_17_RreluWithNoise_cu_512e7e354cuda3std6ranges3__45__cpo4cendE,@object
	.size		_ZN48_INTERNAL_12cf7792_17_RreluWithNoise_cu_512e7e354cuda3std6ranges3__45__cpo4cendE,(_ZN48_INTERNAL_12cf7792_17_RreluWithNoise_cu_512e7e354cuda3std3__45__cpo4rendE - _ZN48_INTERNAL_12cf7792_17_RreluWithNoise_cu_512e7e354cuda3std6ranges3__45__cpo4cendE)
_ZN48_INTERNAL_12cf7792_17_RreluWithNoise_cu_512e7e354cuda3std6ranges3__45__cpo4cendE:
	.zero		1
	.type		_ZN48_INTERNAL_12cf7792_17_RreluWithNoise_cu_512e7e354cuda3std3__45__cpo4rendE,@object
	.size		_ZN48_INTERNAL_12cf7792_17_RreluWithNoise_cu_512e7e354cuda3std3__45__cpo4rendE,(_ZN48_INTERNAL_12cf7792_17_RreluWithNoise_cu_512e7e354cuda3std6ranges3__45__cpo4prevE - _ZN48_INTERNAL_12cf7792_17_RreluWithNoise_cu_512e7e354cuda3std3__45__cpo4rendE)
_ZN48_INTERNAL_12cf7792_17_RreluWithNoise_cu_512e7e354cuda3std3__45__cpo4rendE:
	.zero		1
	.type		_ZN48_INTERNAL_12cf7792_17_RreluWithNoise_cu_512e7e354cuda3std6ranges3__45__cpo4prevE,@object
	.size		_ZN48_INTERNAL_12cf7792_17_RreluWithNoise_cu_512e7e354cuda3std6ranges3__45__cpo4prevE,(_ZN48_INTERNAL_12cf7792_17_RreluWithNoise_cu_512e7e354cuda3std6ranges3__45__cpo9iter_moveE - _ZN48_INTERNAL_12cf7792_17_RreluWithNoise_cu_512e7e354cuda3std6ranges3__45__cpo4prevE)
_ZN48_INTERNAL_12cf7792_17_RreluWithNoise_cu_512e7e354cuda3std6ranges3__45__cpo4prevE:
	.zero		1
	.type		_ZN48_INTERNAL_12cf7792_17_RreluWithNoise_cu_512e7e354cuda3std6ranges3__45__cpo9iter_moveE,@object
	.size		_ZN48_INTERNAL_12cf7792_17_RreluWithNoise_cu_512e7e354cuda3std6ranges3__45__cpo9iter_moveE,(.L_22 - _ZN48_INTERNAL_12cf7792_17_RreluWithNoise_cu_512e7e354cuda3std6ranges3__45__cpo9iter_moveE)
_ZN48_INTERNAL_12cf7792_17_RreluWithNoise_cu_512e7e354cuda3std6ranges3__45__cpo9iter_moveE:
	.zero		1
.L_22:


//--------------------- .nv.constant0._ZN2at6native28rrelu_with_noise_cuda_kernelIN3c108BFloat16ELi4EZNS0_28_rrelu_with_noise_cuda_trainIS3_EEvRNS_6TensorERKS5_S6_RKNS2_6ScalarESB_St8optionalINS_9GeneratorEEEUlP24curandStatePhilox4_32_10E0_EEviNS_15PhiloxCudaStateEPT_PKSJ_SK_ddRKT1_ --------------------------
	.section	.nv.constant0._ZN2at6native28rrelu_with_noise_cuda_kernelIN3c108BFloat16ELi4EZNS0_28_rrelu_with_noise_cuda_trainIS3_EEvRNS_6TensorERKS5_S6_RKNS2_6ScalarESB_St8optionalINS_9GeneratorEEEUlP24curandStatePhilox4_32_10E0_EEviNS_15PhiloxCudaStateEPT_PKSJ_SK_ddRKT1_,"a",@progbits
	.sectionflags	@""
	.align	4
.nv.constant0._ZN2at6native28rrelu_with_noise_cuda_kernelIN3c108BFloat16ELi4EZNS0_28_rrelu_with_noise_cuda_trainIS3_EEvRNS_6TensorERKS5_S6_RKNS2_6ScalarESB_St8optionalINS_9GeneratorEEEUlP24curandStatePhilox4_32_10E0_EEviNS_15PhiloxCudaStateEPT_PKSJ_SK_ddRKT1_:
	.zero		608


//--------------------- .nv.constant0._ZN2at6native28rrelu_with_noise_cuda_kernelIN3c108BFloat16ELi2EZNS0_28_rrelu_with_noise_cuda_trainIS3_EEvRNS_6TensorERKS5_S6_RKNS2_6ScalarESB_St8optionalINS_9GeneratorEEEUlP24curandStatePhilox4_32_10E_EEviNS_15PhiloxCudaStateEPT_PKSJ_SK_ddRKT1_ --------------------------
	.section	.nv.constant0._ZN2at6native28rrelu_with_noise_cuda_kernelIN3c108BFloat16ELi2EZNS0_28_rrelu_with_noise_cuda_trainIS3_EEvRNS_6TensorERKS5_S6_RKNS2_6ScalarESB_St8optionalINS_9GeneratorEEEUlP24curandStatePhilox4_32_10E_EEviNS_15PhiloxCudaStateEPT_PKSJ_SK_ddRKT1_,"a",@progbits
	.sectionflags	@""
	.align	4
.nv.constant0._ZN2at6native28rrelu_with_noise_cuda_kernelIN3c108BFloat16ELi2EZNS0_28_rrelu_with_noise_cuda_trainIS3_EEvRNS_6TensorERKS5_S6_RKNS2_6ScalarESB_St8optionalINS_9GeneratorEEEUlP24curandStatePhilox4_32_10E_EEviNS_15PhiloxCudaStateEPT_PKSJ_SK_ddRKT1_:
	.zero		608


//--------------------- .nv.constant0._ZN2at6native28rrelu_with_noise_cuda_kernelIN3c104HalfELi4EZNS0_28_rrelu_with_noise_cuda_trainIS3_EEvRNS_6TensorERKS5_S6_RKNS2_6ScalarESB_St8optionalINS_9GeneratorEEEUlP24curandStatePhilox4_32_10E0_EEviNS_15PhiloxCudaStateEPT_PKSJ_SK_ddRKT1_ --------------------------
	.section	.nv.constant0._ZN2at6native28rrelu_with_noise_cuda_kernelIN3c104HalfELi4EZNS0_28_rrelu_with_noise_cuda_trainIS3_EEvRNS_6TensorERKS5_S6_RKNS2_6ScalarESB_St8optionalINS_9GeneratorEEEUlP24curandStatePhilox4_32_10E0_EEviNS_15PhiloxCudaStateEPT_PKSJ_SK_ddRKT1_,"a",@progbits
	.sectionflags	@""
	.align	4
.nv.constant0._ZN2at6native28rrelu_with_noise_cuda_kernelIN3c104HalfELi4EZNS0_28_rrelu_with_noise_cuda_trainIS3_EEvRNS_6TensorERKS5_S6_RKNS2_6ScalarESB_St8optionalINS_9GeneratorEEEUlP24curandStatePhilox4_32_10E0_EEviNS_15PhiloxCudaStateEPT_PKSJ_SK_ddRKT1_:
	.zero		608


//--------------------- .nv.constant0._ZN2at6native28rrelu_with_noise_cuda_kernelIN3c104HalfELi2EZNS0_28_rrelu_with_noise_cuda_trainIS3_EEvRNS_6TensorERKS5_S6_RKNS2_6ScalarESB_St8optionalINS_9GeneratorEEEUlP24curandStatePhilox4_32_10E_EEviNS_15PhiloxCudaStateEPT_PKSJ_SK_ddRKT1_ --------------------------
	.section	.nv.constant0._ZN2at6native28rrelu_with_noise_cuda_kernelIN3c104HalfELi2EZNS0_28_rrelu_with_noise_cuda_trainIS3_EEvRNS_6TensorERKS5_S6_RKNS2_6ScalarESB_St8optionalINS_9GeneratorEEEUlP24curandStatePhilox4_32_10E_EEviNS_15PhiloxCudaStateEPT_PKSJ_SK_ddRKT1_,"a",@progbits
	.sectionflags	@""
	.align	4
.nv.constant0._ZN2at6native28rrelu_with_noise_cuda_kernelIN3c104HalfELi2EZNS0_28_rrelu_with_noise_cuda_trainIS3_EEvRNS_6TensorERKS5_S6_RKNS2_6ScalarESB_St8optionalINS_9GeneratorEEEUlP24curandStatePhilox4_32_10E_EEviNS_15PhiloxCudaStateEPT_PKSJ_SK_ddRKT1_:
	.zero		608


//--------------------- .nv.constant0._ZN2at6native28rrelu_with_noise_cuda_kernelIfLi4EZNS0_28_rrelu_with_noise_cuda_trainIfEEvRNS_6TensorERKS3_S4_RKN3c106ScalarESA_St8optionalINS_9GeneratorEEEUlP24curandStatePhilox4_32_10E0_EEviNS_15PhiloxCudaStateEPT_PKSI_SJ_ddRKT1_ --------------------------
	.section	.nv.constant0._ZN2at6native28rrelu_with_noise_cuda_kernelIfLi4EZNS0_28_rrelu_with_noise_cuda_trainIfEEvRNS_6TensorERKS3_S4_RKN3c106ScalarESA_St8optionalINS_9GeneratorEEEUlP24curandStatePhilox4_32_10E0_EEviNS_15PhiloxCudaStateEPT_PKSI_SJ_ddRKT1_,"a",@progbits
	.sectionflags	@""
	.align	4
.nv.constant0._ZN2at6native28rrelu_with_noise_cuda_kernelIfLi4EZNS0_28_rrelu_with_noise_cuda_trainIfEEvRNS_6TensorERKS3_S4_RKN3c106ScalarESA_St8optionalINS_9GeneratorEEEUlP24curandStatePhilox4_32_10E0_EEviNS_15PhiloxCudaStateEPT_PKSI_SJ_ddRKT1_:
	.zero		608


//--------------------- .nv.constant0._ZN2at6native28rrelu_with_noise_cuda_kernelIfLi2EZNS0_28_rrelu_with_noise_cuda_trainIfEEvRNS_6TensorERKS3_S4_RKN3c106ScalarESA_St8optionalINS_9GeneratorEEEUlP24curandStatePhilox4_32_10E_EEviNS_15PhiloxCudaStateEPT_PKSI_SJ_ddRKT1_ --------------------------
	.section	.nv.constant0._ZN2at6native28rrelu_with_noise_cuda_kernelIfLi2EZNS0_28_rrelu_with_noise_cuda_trainIfEEvRNS_6TensorERKS3_S4_RKN3c106ScalarESA_St8optionalINS_9GeneratorEEEUlP24curandStatePhilox4_32_10E_EEviNS_15PhiloxCudaStateEPT_PKSI_SJ_ddRKT1_,"a",@progbits
	.sectionflags	@""
	.align	4
.nv.constant0._ZN2at6native28rrelu_with_noise_cuda_kernelIfLi2EZNS0_28_rrelu_with_noise_cuda_trainIfEEvRNS_6TensorERKS3_S4_RKN3c106ScalarESA_St8optionalINS_9GeneratorEEEUlP24curandStatePhilox4_32_10E_EEviNS_15PhiloxCudaStateEPT_PKSI_SJ_ddRKT1_:
	.zero		608


//--------------------- .nv.constant0._ZN2at6native28rrelu_with_noise_cuda_kernelIdLi4EZNS0_28_rrelu_with_noise_cuda_trainIdEEvRNS_6TensorERKS3_S4_RKN3c106ScalarESA_St8optionalINS_9GeneratorEEEUlP24curandStatePhilox4_32_10E0_EEviNS_15PhiloxCudaStateEPT_PKSI_SJ_ddRKT1_ --------------------------
	.section	.nv.constant0._ZN2at6native28rrelu_with_noise_cuda_kernelIdLi4EZNS0_28_rrelu_with_noise_cuda_trainIdEEvRNS_6TensorERKS3_S4_RKN3c106ScalarESA_St8optionalINS_9GeneratorEEEUlP24curandStatePhilox4_32_10E0_EEviNS_15PhiloxCudaStateEPT_PKSI_SJ_ddRKT1_,"a",@progbits
	.sectionflags	@""
	.align	4
.nv.constant0._ZN2at6native28rrelu_with_noise_cuda_kernelIdLi4EZNS0_28_rrelu_with_noise_cuda_trainIdEEvRNS_6TensorERKS3_S4_RKN3c106ScalarESA_St8optionalINS_9GeneratorEEEUlP24curandStatePhilox4_32_10E0_EEviNS_15PhiloxCudaStateEPT_PKSI_SJ_ddRKT1_:
	.zero		608


//--------------------- .nv.constant0._ZN2at6native28rrelu_with_noise_cuda_kernelIdLi2EZNS0_28_rrelu_with_noise_cuda_trainIdEEvRNS_6TensorERKS3_S4_RKN3c106ScalarESA_St8optionalINS_9GeneratorEEEUlP24curandStatePhilox4_32_10E_EEviNS_15PhiloxCudaStateEPT_PKSI_SJ_ddRKT1_ --------------------------
	.section	.nv.constant0._ZN2at6native28rrelu_with_noise_cuda_kernelIdLi2EZNS0_28_rrelu_with_noise_cuda_trainIdEEvRNS_6TensorERKS3_S4_RKN3c106ScalarESA_St8optionalINS_9GeneratorEEEUlP24curandStatePhilox4_32_10E_EEviNS_15PhiloxCudaStateEPT_PKSI_SJ_ddRKT1_,"a",@progbits
	.sectionflags	@""
	.align	4
.nv.constant0._ZN2at6native28rrelu_with_noise_cuda_kernelIdLi2EZNS0_28_rrelu_with_noise_cuda_trainIdEEvRNS_6TensorERKS3_S4_RKN3c106ScalarESA_St8optionalINS_9GeneratorEEEUlP24curandStatePhilox4_32_10E_EEviNS_15PhiloxCudaStateEPT_PKSI_SJ_ddRKT1_:
	.zero		608


//--------------------- SYMBOLS --------------------------

	.type		.nv.reservedSmem.offset0,@object
	.size		.nv.reservedSmem.offset0,0x4
